//
// Generated by NVIDIA NVVM Compiler
//
// Compiler Build ID: CL-36424714
// Cuda compilation tools, release 13.0, V13.0.88
// Based on NVVM 20.0.0
//

.version 9.0
.target sm_100
.address_size 64

	// .globl	_Z9calculatePiS_iiii
// _ZZ15goodCalculationPiS_iiiiE5cache has been demoted

.visible .entry _Z9calculatePiS_iiii(
	.param .u64 .ptr .align 1 _Z9calculatePiS_iiii_param_0,
	.param .u64 .ptr .align 1 _Z9calculatePiS_iiii_param_1,
	.param .u32 _Z9calculatePiS_iiii_param_2,
	.param .u32 _Z9calculatePiS_iiii_param_3,
	.param .u32 _Z9calculatePiS_iiii_param_4,
	.param .u32 _Z9calculatePiS_iiii_param_5
)
{
	.reg .pred 	%p<25>;
	.reg .b32 	%r<128>;
	.reg .b64 	%rd<26>;

	ld.param.u64 	%rd4, [_Z9calculatePiS_iiii_param_0];
	ld.param.u64 	%rd3, [_Z9calculatePiS_iiii_param_1];
	ld.param.u32 	%r32, [_Z9calculatePiS_iiii_param_4];
	ld.param.u32 	%r33, [_Z9calculatePiS_iiii_param_5];
	cvta.to.global.u64 	%rd1, %rd4;
	mov.u32 	%r35, %tid.x;
	mov.u32 	%r36, %ctaid.x;
	mov.u32 	%r37, %ntid.x;
	mad.lo.s32 	%r1, %r36, %r37, %r35;
	setp.lt.s32 	%p1, %r32, 3;
	mov.b32 	%r127, 0;
	@%p1 bra 	$L__BB0_13;
	mul.lo.s32 	%r2, %r32, %r1;
	add.s32 	%r3, %r32, -2;
	add.s32 	%r41, %r32, -3;
	and.b32  	%r4, %r3, 7;
	setp.lt.u32 	%p2, %r41, 7;
	mov.b32 	%r127, 0;
	mov.b32 	%r122, 1;
	@%p2 bra 	$L__BB0_5;
	and.b32  	%r43, %r3, -8;
	neg.s32 	%r116, %r43;
	add.s64 	%rd2, %rd1, 16;
	add.s32 	%r114, %r2, 1;
	mov.b32 	%r115, 0;
	mov.u32 	%r127, %r115;
$L__BB0_3:
	.pragma "nounroll";
	mul.wide.s32 	%rd5, %r114, 4;
	add.s64 	%rd6, %rd2, %rd5;
	ld.global.u32 	%r44, [%rd6+-20];
	ld.global.u32 	%r45, [%rd6+-12];
	sub.s32 	%r46, %r44, %r45;
	setp.gt.s32 	%p3, %r46, %r33;
	selp.u32 	%r47, 1, 0, %p3;
	add.s32 	%r48, %r127, %r47;
	ld.global.u32 	%r49, [%rd6+-16];
	ld.global.u32 	%r50, [%rd6+-8];
	sub.s32 	%r51, %r49, %r50;
	setp.gt.s32 	%p4, %r51, %r33;
	selp.u32 	%r52, 1, 0, %p4;
	add.s32 	%r53, %r48, %r52;
	ld.global.u32 	%r54, [%rd6+-4];
	sub.s32 	%r55, %r45, %r54;
	setp.gt.s32 	%p5, %r55, %r33;
	selp.u32 	%r56, 1, 0, %p5;
	add.s32 	%r57, %r53, %r56;
	ld.global.u32 	%r58, [%rd6];
	sub.s32 	%r59, %r50, %r58;
	setp.gt.s32 	%p6, %r59, %r33;
	selp.u32 	%r60, 1, 0, %p6;
	add.s32 	%r61, %r57, %r60;
	ld.global.u32 	%r62, [%rd6+4];
	sub.s32 	%r63, %r54, %r62;
	setp.gt.s32 	%p7, %r63, %r33;
	selp.u32 	%r64, 1, 0, %p7;
	add.s32 	%r65, %r61, %r64;
	ld.global.u32 	%r66, [%rd6+8];
	sub.s32 	%r67, %r58, %r66;
	setp.gt.s32 	%p8, %r67, %r33;
	selp.u32 	%r68, 1, 0, %p8;
	add.s32 	%r69, %r65, %r68;
	ld.global.u32 	%r70, [%rd6+12];
	sub.s32 	%r71, %r62, %r70;
	setp.gt.s32 	%p9, %r71, %r33;
	selp.u32 	%r72, 1, 0, %p9;
	add.s32 	%r73, %r69, %r72;
	ld.global.u32 	%r74, [%rd6+16];
	sub.s32 	%r75, %r66, %r74;
	setp.gt.s32 	%p10, %r75, %r33;
	selp.u32 	%r76, 1, 0, %p10;
	add.s32 	%r127, %r73, %r76;
	add.s32 	%r116, %r116, 8;
	add.s32 	%r115, %r115, 8;
	add.s32 	%r114, %r114, 8;
	setp.ne.s32 	%p11, %r116, 0;
	@%p11 bra 	$L__BB0_3;
	add.s32 	%r122, %r115, 1;
$L__BB0_5:
	setp.eq.s32 	%p12, %r4, 0;
	@%p12 bra 	$L__BB0_13;
	and.b32  	%r19, %r3, 3;
	setp.lt.u32 	%p13, %r4, 4;
	@%p13 bra 	$L__BB0_8;
	add.s32 	%r78, %r122, %r2;
	mul.wide.s32 	%rd7, %r78, 4;
	add.s64 	%rd8, %rd1, %rd7;
	ld.global.u32 	%r79, [%rd8+-4];
	ld.global.u32 	%r80, [%rd8+4];
	sub.s32 	%r81, %r79, %r80;
	setp.gt.s32 	%p14, %r81, %r33;
	selp.u32 	%r82, 1, 0, %p14;
	add.s32 	%r83, %r127, %r82;
	ld.global.u32 	%r84, [%rd8];
	cvt.s64.s32 	%rd9, %r2;
	cvt.s64.s32 	%rd10, %r122;
	add.s64 	%rd11, %rd10, %rd9;
	shl.b64 	%rd12, %rd11, 2;
	add.s64 	%rd13, %rd12, %rd1;
	ld.global.u32 	%r85, [%rd13+8];
	sub.s32 	%r86, %r84, %r85;
	setp.gt.s32 	%p15, %r86, %r33;
	selp.u32 	%r87, 1, 0, %p15;
	add.s32 	%r88, %r83, %r87;
	ld.global.u32 	%r89, [%rd13+4];
	ld.global.u32 	%r90, [%rd13+12];
	sub.s32 	%r91, %r89, %r90;
	setp.gt.s32 	%p16, %r91, %r33;
	selp.u32 	%r92, 1, 0, %p16;
	add.s32 	%r93, %r88, %r92;
	ld.global.u32 	%r94, [%rd13+16];
	sub.s32 	%r95, %r85, %r94;
	setp.gt.s32 	%p17, %r95, %r33;
	selp.u32 	%r96, 1, 0, %p17;
	add.s32 	%r127, %r93, %r96;
	add.s32 	%r122, %r122, 4;
$L__BB0_8:
	setp.eq.s32 	%p18, %r19, 0;
	@%p18 bra 	$L__BB0_13;
	setp.eq.s32 	%p19, %r19, 1;
	@%p19 bra 	$L__BB0_11;
	add.s32 	%r98, %r122, %r2;
	mul.wide.s32 	%rd14, %r98, 4;
	add.s64 	%rd15, %rd1, %rd14;
	ld.global.u32 	%r99, [%rd15+-4];
	ld.global.u32 	%r100, [%rd15+4];
	sub.s32 	%r101, %r99, %r100;
	setp.gt.s32 	%p20, %r101, %r33;
	selp.u32 	%r102, 1, 0, %p20;
	add.s32 	%r103, %r127, %r102;
	ld.global.u32 	%r104, [%rd15];
	cvt.s64.s32 	%rd16, %r2;
	cvt.s64.s32 	%rd17, %r122;
	add.s64 	%rd18, %rd17, %rd16;
	shl.b64 	%rd19, %rd18, 2;
	add.s64 	%rd20, %rd19, %rd1;
	ld.global.u32 	%r105, [%rd20+8];
	sub.s32 	%r106, %r104, %r105;
	setp.gt.s32 	%p21, %r106, %r33;
	selp.u32 	%r107, 1, 0, %p21;
	add.s32 	%r127, %r103, %r107;
	add.s32 	%r122, %r122, 2;
$L__BB0_11:
	and.b32  	%r108, %r32, 1;
	setp.eq.b32 	%p22, %r108, 1;
	not.pred 	%p23, %p22;
	@%p23 bra 	$L__BB0_13;
	add.s32 	%r109, %r122, %r2;
	mul.wide.s32 	%rd21, %r109, 4;
	add.s64 	%rd22, %rd1, %rd21;
	ld.global.u32 	%r110, [%rd22+-4];
	ld.global.u32 	%r111, [%rd22+4];
	sub.s32 	%r112, %r110, %r111;
	setp.gt.s32 	%p24, %r112, %r33;
	selp.u32 	%r113, 1, 0, %p24;
	add.s32 	%r127, %r127, %r113;
$L__BB0_13:
	cvta.to.global.u64 	%rd23, %rd3;
	mul.wide.s32 	%rd24, %r1, 4;
	add.s64 	%rd25, %rd23, %rd24;
	st.global.u32 	[%rd25], %r127;
	ret;

}
	// .globl	_Z15goodCalculationPiS_iiii
.visible .entry _Z15goodCalculationPiS_iiii(
	.param .u64 .ptr .align 1 _Z15goodCalculationPiS_iiii_param_0,
	.param .u64 .ptr .align 1 _Z15goodCalculationPiS_iiii_param_1,
	.param .u32 _Z15goodCalculationPiS_iiii_param_2,
	.param .u32 _Z15goodCalculationPiS_iiii_param_3,
	.param .u32 _Z15goodCalculationPiS_iiii_param_4,
	.param .u32 _Z15goodCalculationPiS_iiii_param_5
)
{
	.reg .pred 	%p<33>;
	.reg .b32 	%r<194>;
	.reg .b64 	%rd<99>;
	// demoted variable
	.shared .align 4 .b8 _ZZ15goodCalculationPiS_iiiiE5cache[33792];
	ld.param.u64 	%rd30, [_Z15goodCalculationPiS_iiii_param_0];
	ld.param.u32 	%r12, [_Z15goodCalculationPiS_iiii_param_4];
	cvta.to.global.u64 	%rd1, %rd30;
	mov.u32 	%r15, %ctaid.x;
	mov.u32 	%r16, %ntid.x;
	mul.lo.s32 	%r1, %r15, %r16;
	mov.u32 	%r2, %tid.x;
	setp.lt.s32 	%p1, %r12, 32;
	mov.b32 	%r193, 0;
	@%p1 bra 	$L__BB1_3;
	ld.param.u32 	%r187, [_Z15goodCalculationPiS_iiii_param_4];
	shr.u32 	%r18, %r2, 5;
	and.b32  	%r19, %r2, 31;
	add.s32 	%r20, %r187, -2;
	mul.hi.u32 	%r21, %r20, -2004318071;
	shr.u32 	%r22, %r21, 4;
	neg.s32 	%r190, %r22;
	shl.b32 	%r23, %r187, 3;
	mul.wide.s32 	%rd31, %r23, 116;
	add.s64 	%rd2, %rd1, %rd31;
	mul.wide.s32 	%rd32, %r23, 112;
	add.s64 	%rd3, %rd1, %rd32;
	mul.wide.s32 	%rd33, %r23, 108;
	add.s64 	%rd4, %rd1, %rd33;
	mul.wide.s32 	%rd34, %r23, 104;
	add.s64 	%rd5, %rd1, %rd34;
	mul.wide.s32 	%rd35, %r23, 100;
	add.s64 	%rd6, %rd1, %rd35;
	mul.wide.s32 	%rd36, %r23, 96;
	add.s64 	%rd7, %rd1, %rd36;
	mul.wide.s32 	%rd37, %r23, 92;
	add.s64 	%rd8, %rd1, %rd37;
	mul.wide.s32 	%rd38, %r23, 84;
	add.s64 	%rd9, %rd1, %rd38;
	mul.wide.s32 	%rd39, %r23, 80;
	add.s64 	%rd10, %rd1, %rd39;
	mul.wide.s32 	%rd40, %r23, 76;
	add.s64 	%rd11, %rd1, %rd40;
	mul.wide.s32 	%rd41, %r23, 72;
	add.s64 	%rd12, %rd1, %rd41;
	mul.wide.s32 	%rd42, %r23, 68;
	add.s64 	%rd13, %rd1, %rd42;
	mul.wide.s32 	%rd43, %r23, 64;
	add.s64 	%rd14, %rd1, %rd43;
	mul.wide.s32 	%rd44, %r23, 60;
	add.s64 	%rd15, %rd1, %rd44;
	mul.wide.s32 	%rd45, %r23, 56;
	add.s64 	%rd16, %rd1, %rd45;
	mul.wide.s32 	%rd46, %r23, 52;
	add.s64 	%rd17, %rd1, %rd46;
	mul.wide.s32 	%rd47, %r23, 48;
	add.s64 	%rd18, %rd1, %rd47;
	mul.wide.s32 	%rd48, %r23, 44;
	add.s64 	%rd19, %rd1, %rd48;
	mul.wide.s32 	%rd49, %r23, 40;
	add.s64 	%rd20, %rd1, %rd49;
	mul.wide.s32 	%rd50, %r23, 36;
	add.s64 	%rd21, %rd1, %rd50;
	mul.wide.s32 	%rd51, %r23, 32;
	add.s64 	%rd22, %rd1, %rd51;
	mul.wide.s32 	%rd52, %r23, 28;
	add.s64 	%rd23, %rd1, %rd52;
	mul.wide.s32 	%rd53, %r23, 20;
	add.s64 	%rd24, %rd1, %rd53;
	mul.wide.s32 	%rd54, %r23, 16;
	add.s64 	%rd25, %rd1, %rd54;
	mul.wide.s32 	%rd55, %r23, 12;
	add.s64 	%rd26, %rd1, %rd55;
	mul.wide.s32 	%rd56, %r23, 8;
	add.s64 	%rd27, %rd1, %rd56;
	mul.wide.s32 	%rd57, %r23, 4;
	add.s64 	%rd28, %rd1, %rd57;
	add.s32 	%r24, %r1, %r18;
	mad.lo.s32 	%r191, %r187, %r24, %r19;
	mov.b32 	%r193, 0;
$L__BB1_2:
	ld.param.u32 	%r189, [_Z15goodCalculationPiS_iiii_param_5];
	ld.param.u32 	%r188, [_Z15goodCalculationPiS_iiii_param_4];
	mul.wide.s32 	%rd58, %r191, 4;
	shl.b32 	%r25, %r188, 3;
	mul.wide.s32 	%rd59, %r25, 124;
	add.s64 	%rd60, %rd1, %rd58;
	add.s64 	%rd61, %rd60, %rd59;
	mul.wide.s32 	%rd62, %r25, 120;
	add.s64 	%rd63, %rd60, %rd62;
	add.s64 	%rd64, %rd2, %rd58;
	add.s64 	%rd65, %rd3, %rd58;
	add.s64 	%rd66, %rd4, %rd58;
	add.s64 	%rd67, %rd5, %rd58;
	add.s64 	%rd68, %rd6, %rd58;
	add.s64 	%rd69, %rd7, %rd58;
	add.s64 	%rd70, %rd8, %rd58;
	mul.wide.s32 	%rd71, %r25, 88;
	add.s64 	%rd72, %rd60, %rd71;
	add.s64 	%rd73, %rd9, %rd58;
	add.s64 	%rd74, %rd10, %rd58;
	add.s64 	%rd75, %rd11, %rd58;
	add.s64 	%rd76, %rd12, %rd58;
	add.s64 	%rd77, %rd13, %rd58;
	add.s64 	%rd78, %rd14, %rd58;
	add.s64 	%rd79, %rd15, %rd58;
	add.s64 	%rd80, %rd16, %rd58;
	add.s64 	%rd81, %rd17, %rd58;
	add.s64 	%rd82, %rd18, %rd58;
	add.s64 	%rd83, %rd19, %rd58;
	add.s64 	%rd84, %rd20, %rd58;
	add.s64 	%rd85, %rd21, %rd58;
	add.s64 	%rd86, %rd22, %rd58;
	add.s64 	%rd87, %rd23, %rd58;
	mul.wide.s32 	%rd88, %r25, 24;
	add.s64 	%rd89, %rd60, %rd88;
	add.s64 	%rd90, %rd24, %rd58;
	add.s64 	%rd91, %rd25, %rd58;
	add.s64 	%rd92, %rd26, %rd58;
	add.s64 	%rd93, %rd27, %rd58;
	add.s64 	%rd94, %rd28, %rd58;
	ld.global.u32 	%r26, [%rd60];
	shl.b32 	%r27, %r2, 2;
	and.b32  	%r28, %r27, 124;
	mov.u32 	%r29, _ZZ15goodCalculationPiS_iiiiE5cache;
	add.s32 	%r30, %r29, %r28;
	shr.u32 	%r31, %r2, 5;
	mad.lo.s32 	%r32, %r31, 132, %r30;
	st.shared.u32 	[%r32], %r26;
	ld.global.u32 	%r33, [%rd94];
	st.shared.u32 	[%r32+1056], %r33;
	ld.global.u32 	%r34, [%rd93];
	st.shared.u32 	[%r32+2112], %r34;
	ld.global.u32 	%r35, [%rd92];
	st.shared.u32 	[%r32+3168], %r35;
	ld.global.u32 	%r36, [%rd91];
	st.shared.u32 	[%r32+4224], %r36;
	ld.global.u32 	%r37, [%rd90];
	st.shared.u32 	[%r32+5280], %r37;
	ld.global.u32 	%r38, [%rd89];
	st.shared.u32 	[%r32+6336], %r38;
	ld.global.u32 	%r39, [%rd87];
	st.shared.u32 	[%r32+7392], %r39;
	ld.global.u32 	%r40, [%rd86];
	st.shared.u32 	[%r32+8448], %r40;
	ld.global.u32 	%r41, [%rd85];
	st.shared.u32 	[%r32+9504], %r41;
	ld.global.u32 	%r42, [%rd84];
	st.shared.u32 	[%r32+10560], %r42;
	ld.global.u32 	%r43, [%rd83];
	st.shared.u32 	[%r32+11616], %r43;
	ld.global.u32 	%r44, [%rd82];
	st.shared.u32 	[%r32+12672], %r44;
	ld.global.u32 	%r45, [%rd81];
	st.shared.u32 	[%r32+13728], %r45;
	ld.global.u32 	%r46, [%rd80];
	st.shared.u32 	[%r32+14784], %r46;
	ld.global.u32 	%r47, [%rd79];
	st.shared.u32 	[%r32+15840], %r47;
	ld.global.u32 	%r48, [%rd78];
	st.shared.u32 	[%r32+16896], %r48;
	ld.global.u32 	%r49, [%rd77];
	st.shared.u32 	[%r32+17952], %r49;
	ld.global.u32 	%r50, [%rd76];
	st.shared.u32 	[%r32+19008], %r50;
	ld.global.u32 	%r51, [%rd75];
	st.shared.u32 	[%r32+20064], %r51;
	ld.global.u32 	%r52, [%rd74];
	st.shared.u32 	[%r32+21120], %r52;
	ld.global.u32 	%r53, [%rd73];
	st.shared.u32 	[%r32+22176], %r53;
	ld.global.u32 	%r54, [%rd72];
	st.shared.u32 	[%r32+23232], %r54;
	ld.global.u32 	%r55, [%rd70];
	st.shared.u32 	[%r32+24288], %r55;
	ld.global.u32 	%r56, [%rd69];
	st.shared.u32 	[%r32+25344], %r56;
	ld.global.u32 	%r57, [%rd68];
	st.shared.u32 	[%r32+26400], %r57;
	ld.global.u32 	%r58, [%rd67];
	st.shared.u32 	[%r32+27456], %r58;
	ld.global.u32 	%r59, [%rd66];
	st.shared.u32 	[%r32+28512], %r59;
	ld.global.u32 	%r60, [%rd65];
	st.shared.u32 	[%r32+29568], %r60;
	ld.global.u32 	%r61, [%rd64];
	st.shared.u32 	[%r32+30624], %r61;
	ld.global.u32 	%r62, [%rd63];
	st.shared.u32 	[%r32+31680], %r62;
	ld.global.u32 	%r63, [%rd61];
	st.shared.u32 	[%r32+32736], %r63;
	bar.sync 	0;
	add.s32 	%r191, %r191, 30;
	mad.lo.s32 	%r64, %r2, 132, %r29;
	ld.shared.u32 	%r65, [%r64];
	ld.shared.u32 	%r66, [%r64+8];
	sub.s32 	%r67, %r65, %r66;
	setp.gt.s32 	%p2, %r67, %r189;
	selp.u32 	%r68, 1, 0, %p2;
	add.s32 	%r69, %r193, %r68;
	ld.shared.u32 	%r70, [%r64+4];
	ld.shared.u32 	%r71, [%r64+12];
	sub.s32 	%r72, %r70, %r71;
	setp.gt.s32 	%p3, %r72, %r189;
	selp.u32 	%r73, 1, 0, %p3;
	add.s32 	%r74, %r69, %r73;
	ld.shared.u32 	%r75, [%r64+16];
	sub.s32 	%r76, %r66, %r75;
	setp.gt.s32 	%p4, %r76, %r189;
	selp.u32 	%r77, 1, 0, %p4;
	add.s32 	%r78, %r74, %r77;
	ld.shared.u32 	%r79, [%r64+20];
	sub.s32 	%r80, %r71, %r79;
	setp.gt.s32 	%p5, %r80, %r189;
	selp.u32 	%r81, 1, 0, %p5;
	add.s32 	%r82, %r78, %r81;
	ld.shared.u32 	%r83, [%r64+24];
	sub.s32 	%r84, %r75, %r83;
	setp.gt.s32 	%p6, %r84, %r189;
	selp.u32 	%r85, 1, 0, %p6;
	add.s32 	%r86, %r82, %r85;
	ld.shared.u32 	%r87, [%r64+28];
	sub.s32 	%r88, %r79, %r87;
	setp.gt.s32 	%p7, %r88, %r189;
	selp.u32 	%r89, 1, 0, %p7;
	add.s32 	%r90, %r86, %r89;
	ld.shared.u32 	%r91, [%r64+32];
	sub.s32 	%r92, %r83, %r91;
	setp.gt.s32 	%p8, %r92, %r189;
	selp.u32 	%r93, 1, 0, %p8;
	add.s32 	%r94, %r90, %r93;
	ld.shared.u32 	%r95, [%r64+36];
	sub.s32 	%r96, %r87, %r95;
	setp.gt.s32 	%p9, %r96, %r189;
	selp.u32 	%r97, 1, 0, %p9;
	add.s32 	%r98, %r94, %r97;
	ld.shared.u32 	%r99, [%r64+40];
	sub.s32 	%r100, %r91, %r99;
	setp.gt.s32 	%p10, %r100, %r189;
	selp.u32 	%r101, 1, 0, %p10;
	add.s32 	%r102, %r98, %r101;
	ld.shared.u32 	%r103, [%r64+44];
	sub.s32 	%r104, %r95, %r103;
	setp.gt.s32 	%p11, %r104, %r189;
	selp.u32 	%r105, 1, 0, %p11;
	add.s32 	%r106, %r102, %r105;
	ld.shared.u32 	%r107, [%r64+48];
	sub.s32 	%r108, %r99, %r107;
	setp.gt.s32 	%p12, %r108, %r189;
	selp.u32 	%r109, 1, 0, %p12;
	add.s32 	%r110, %r106, %r109;
	ld.shared.u32 	%r111, [%r64+52];
	sub.s32 	%r112, %r103, %r111;
	setp.gt.s32 	%p13, %r112, %r189;
	selp.u32 	%r113, 1, 0, %p13;
	add.s32 	%r114, %r110, %r113;
	ld.shared.u32 	%r115, [%r64+56];
	sub.s32 	%r116, %r107, %r115;
	setp.gt.s32 	%p14, %r116, %r189;
	selp.u32 	%r117, 1, 0, %p14;
	add.s32 	%r118, %r114, %r117;
	ld.shared.u32 	%r119, [%r64+60];
	sub.s32 	%r120, %r111, %r119;
	setp.gt.s32 	%p15, %r120, %r189;
	selp.u32 	%r121, 1, 0, %p15;
	add.s32 	%r122, %r118, %r121;
	ld.shared.u32 	%r123, [%r64+64];
	sub.s32 	%r124, %r115, %r123;
	setp.gt.s32 	%p16, %r124, %r189;
	selp.u32 	%r125, 1, 0, %p16;
	add.s32 	%r126, %r122, %r125;
	ld.shared.u32 	%r127, [%r64+68];
	sub.s32 	%r128, %r119, %r127;
	setp.gt.s32 	%p17, %r128, %r189;
	selp.u32 	%r129, 1, 0, %p17;
	add.s32 	%r130, %r126, %r129;
	ld.shared.u32 	%r131, [%r64+72];
	sub.s32 	%r132, %r123, %r131;
	setp.gt.s32 	%p18, %r132, %r189;
	selp.u32 	%r133, 1, 0, %p18;
	add.s32 	%r134, %r130, %r133;
	ld.shared.u32 	%r135, [%r64+76];
	sub.s32 	%r136, %r127, %r135;
	setp.gt.s32 	%p19, %r136, %r189;
	selp.u32 	%r137, 1, 0, %p19;
	add.s32 	%r138, %r134, %r137;
	ld.shared.u32 	%r139, [%r64+80];
	sub.s32 	%r140, %r131, %r139;
	setp.gt.s32 	%p20, %r140, %r189;
	selp.u32 	%r141, 1, 0, %p20;
	add.s32 	%r142, %r138, %r141;
	ld.shared.u32 	%r143, [%r64+84];
	sub.s32 	%r144, %r135, %r143;
	setp.gt.s32 	%p21, %r144, %r189;
	selp.u32 	%r145, 1, 0, %p21;
	add.s32 	%r146, %r142, %r145;
	ld.shared.u32 	%r147, [%r64+88];
	sub.s32 	%r148, %r139, %r147;
	setp.gt.s32 	%p22, %r148, %r189;
	selp.u32 	%r149, 1, 0, %p22;
	add.s32 	%r150, %r146, %r149;
	ld.shared.u32 	%r151, [%r64+92];
	sub.s32 	%r152, %r143, %r151;
	setp.gt.s32 	%p23, %r152, %r189;
	selp.u32 	%r153, 1, 0, %p23;
	add.s32 	%r154, %r150, %r153;
	ld.shared.u32 	%r155, [%r64+96];
	sub.s32 	%r156, %r147, %r155;
	setp.gt.s32 	%p24, %r156, %r189;
	selp.u32 	%r157, 1, 0, %p24;
	add.s32 	%r158, %r154, %r157;
	ld.shared.u32 	%r159, [%r64+100];
	sub.s32 	%r160, %r151, %r159;
	setp.gt.s32 	%p25, %r160, %r189;
	selp.u32 	%r161, 1, 0, %p25;
	add.s32 	%r162, %r158, %r161;
	ld.shared.u32 	%r163, [%r64+104];
	sub.s32 	%r164, %r155, %r163;
	setp.gt.s32 	%p26, %r164, %r189;
	selp.u32 	%r165, 1, 0, %p26;
	add.s32 	%r166, %r162, %r165;
	ld.shared.u32 	%r167, [%r64+108];
	sub.s32 	%r168, %r159, %r167;
	setp.gt.s32 	%p27, %r168, %r189;
	selp.u32 	%r169, 1, 0, %p27;
	add.s32 	%r170, %r166, %r169;
	ld.shared.u32 	%r171, [%r64+112];
	sub.s32 	%r172, %r163, %r171;
	setp.gt.s32 	%p28, %r172, %r189;
	selp.u32 	%r173, 1, 0, %p28;
	add.s32 	%r174, %r170, %r173;
	ld.shared.u32 	%r175, [%r64+116];
	sub.s32 	%r176, %r167, %r175;
	setp.gt.s32 	%p29, %r176, %r189;
	selp.u32 	%r177, 1, 0, %p29;
	add.s32 	%r178, %r174, %r177;
	ld.shared.u32 	%r179, [%r64+120];
	sub.s32 	%r180, %r171, %r179;
	setp.gt.s32 	%p30, %r180, %r189;
	selp.u32 	%r181, 1, 0, %p30;
	add.s32 	%r182, %r178, %r181;
	ld.shared.u32 	%r183, [%r64+124];
	sub.s32 	%r184, %r175, %r183;
	setp.gt.s32 	%p31, %r184, %r189;
	selp.u32 	%r185, 1, 0, %p31;
	add.s32 	%r193, %r182, %r185;
	bar.sync 	0;
	add.s32 	%r190, %r190, 1;
	setp.ne.s32 	%p32, %r190, 0;
	@%p32 bra 	$L__BB1_2;
$L__BB1_3:
	ld.param.u64 	%rd98, [_Z15goodCalculationPiS_iiii_param_1];
	cvta.to.global.u64 	%rd95, %rd98;
	add.s32 	%r186, %r1, %r2;
	mul.wide.u32 	%rd96, %r186, 4;
	add.s64 	%rd97, %rd95, %rd96;
	st.global.u32 	[%rd97], %r193;
	ret;

}


// ===== COMPILED SASS (sm_100) =====

	.target	sm_100

	.elftype	@"ET_EXEC"


//--------------------- .note.nv.tkinfo           --------------------------
	.section	.note.nv.tkinfo,"",@"SHT_NOTE"
	.sectionflags	@"SHF_NOTE_NV_TKINFO"
	.tkinfo
        /*0018*/ 	.word	0x00000002
        /*0030*/ 	.string	""
        /*0030*/ 	.string	"ptxas"
        /*0030*/ 	.string	"Cuda compilation tools, release 13.0, V13.0.88"
        /*0030*/ 	.string	"Build cuda_13.0.r13.0/compiler.36424714_0"
        /*0030*/ 	.string	"-arch sm_100 -m 64 "



//--------------------- .note.nv.cuinfo           --------------------------
	.section	.note.nv.cuinfo,"",@"SHT_NOTE"
	.sectionflags	@"SHF_NOTE_NV_CUINFO"
        /*0018*/ 	.short	0x0002
        /*001a*/ 	.short	0x0064
        /*001c*/ 	.short	0x0082
	.zero		2


//--------------------- .nv.info                  --------------------------
	.section	.nv.info,"",@"SHT_CUDA_INFO"
	.align	4


	//----- nvinfo : EIATTR_REGCOUNT
	.align		4
        /*0000*/ 	.byte	0x04, 0x2f
        /*0002*/ 	.short	(.L_1 - .L_0)
	.align		4
.L_0:
        /*0004*/ 	.word	index@(_Z9calculatePiS_iiii)
        /*0008*/ 	.word	0x00000014


	//----- nvinfo : EIATTR_FRAME_SIZE
	.align		4
.L_1:
        /*000c*/ 	.byte	0x04, 0x11
        /*000e*/ 	.short	(.L_3 - .L_2)
	.align		4
.L_2:
        /*0010*/ 	.word	index@(_Z9calculatePiS_iiii)
        /*0014*/ 	.word	0x00000000


	//----- nvinfo : EIATTR_REGCOUNT
	.align		4
.L_3:
        /*0018*/ 	.byte	0x04, 0x2f
        /*001a*/ 	.short	(.L_5 - .L_4)
	.align		4
.L_4:
        /*001c*/ 	.word	index@(_Z15goodCalculationPiS_iiii)
        /*0020*/ 	.word	0x00000020


	//----- nvinfo : EIATTR_FRAME_SIZE
	.align		4
.L_5:
        /*0024*/ 	.byte	0x04, 0x11
        /*0026*/ 	.short	(.L_7 - .L_6)
	.align		4
.L_6:
        /*0028*/ 	.word	index@(_Z15goodCalculationPiS_iiii)
        /*002c*/ 	.word	0x00000000


	//----- nvinfo : EIATTR_MIN_STACK_SIZE
	.align		4
.L_7:
        /*0030*/ 	.byte	0x04, 0x12
        /*0032*/ 	.short	(.L_9 - .L_8)
	.align		4
.L_8:
        /*0034*/ 	.word	index@(_Z15goodCalculationPiS_iiii)
        /*0038*/ 	.word	0x00000000


	//----- nvinfo : EIATTR_MIN_STACK_SIZE
	.align		4
.L_9:
        /*003c*/ 	.byte	0x04, 0x12
        /*003e*/ 	.short	(.L_11 - .L_10)
	.align		4
.L_10:
        /*0040*/ 	.word	index@(_Z9calculatePiS_iiii)
        /*0044*/ 	.word	0x00000000
.L_11:


//--------------------- .nv.compat                --------------------------
	.section	.nv.compat,"",@"SHT_CUDA_COMPAT_INFO"
	.align	4
        /*0000*/ 	.byte	0x02, 0x09, 0x00, 0x00, 0x02, 0x02, 0x01, 0x00, 0x02, 0x05, 0x05, 0x00, 0x03, 0x07, 0x01, 0x01
        /*0010*/ 	.byte	0x02, 0x03, 0x00, 0x00, 0x02, 0x06, 0x01, 0x00, 0x04, 0x0b, 0x08, 0x00, 0x09, 0x00, 0x00, 0x00
        /*0020*/ 	.byte	0x00, 0x00, 0x00, 0x00


//--------------------- .nv.info._Z15goodCalculationPiS_iiii --------------------------
	.section	.nv.info._Z15goodCalculationPiS_iiii,"",@"SHT_CUDA_INFO"
	.sectionflags	@""
	.align	4


	//----- nvinfo : EIATTR_CUDA_API_VERSION
	.align		4
        /*0000*/ 	.byte	0x04, 0x37
        /*0002*/ 	.short	(.L_13 - .L_12)
.L_12:
        /*0004*/ 	.word	0x00000082


	//----- nvinfo : EIATTR_KPARAM_INFO
	.align		4
.L_13:
        /*0008*/ 	.byte	0x04, 0x17
        /*000a*/ 	.short	(.L_15 - .L_14)
.L_14:
        /*000c*/ 	.word	0x00000000
        /*0010*/ 	.short	0x0005
        /*0012*/ 	.short	0x001c
        /*0014*/ 	.byte	0x00, 0xf0, 0x11, 0x00


	//----- nvinfo : EIATTR_KPARAM_INFO
	.align		4
.L_15:
        /*0018*/ 	.byte	0x04, 0x17
        /*001a*/ 	.short	(.L_17 - .L_16)
.L_16:
        /*001c*/ 	.word	0x00000000
        /*0020*/ 	.short	0x0004
        /*0022*/ 	.short	0x0018
        /*0024*/ 	.byte	0x00, 0xf0, 0x11, 0x00


	//----- nvinfo : EIATTR_KPARAM_INFO
	.align		4
.L_17:
        /*0028*/ 	.byte	0x04, 0x17
        /*002a*/ 	.short	(.L_19 - .L_18)
.L_18:
        /*002c*/ 	.word	0x00000000
        /*0030*/ 	.short	0x0003
        /*0032*/ 	.short	0x0014
        /*0034*/ 	.byte	0x00, 0xf0, 0x11, 0x00


	//----- nvinfo : EIATTR_KPARAM_INFO
	.align		4
.L_19:
        /*0038*/ 	.byte	0x04, 0x17
        /*003a*/ 	.short	(.L_21 - .L_20)
.L_20:
        /*003c*/ 	.word	0x00000000
        /*0040*/ 	.short	0x0002
        /*0042*/ 	.short	0x0010
        /*0044*/ 	.byte	0x00, 0xf0, 0x11, 0x00


	//----- nvinfo : EIATTR_KPARAM_INFO
	.align		4
.L_21:
        /*0048*/ 	.byte	0x04, 0x17
        /*004a*/ 	.short	(.L_23 - .L_22)
.L_22:
        /*004c*/ 	.word	0x00000000
        /*0050*/ 	.short	0x0001
        /*0052*/ 	.short	0x0008
        /*0054*/ 	.byte	0x00, 0xf5, 0x21, 0x00


	//----- nvinfo : EIATTR_KPARAM_INFO
	.align		4
.L_23:
        /*0058*/ 	.byte	0x04, 0x17
        /*005a*/ 	.short	(.L_25 - .L_24)
.L_24:
        /*005c*/ 	.word	0x00000000
        /*0060*/ 	.short	0x0000
        /*0062*/ 	.short	0x0000
        /*0064*/ 	.byte	0x00, 0xf5, 0x21, 0x00


	//----- nvinfo : EIATTR_SPARSE_MMA_MASK
	.align		4
.L_25:
        /*0068*/ 	.byte	0x03, 0x50
        /*006a*/ 	.short	0x0000


	//----- nvinfo : EIATTR_MAXREG_COUNT
	.align		4
        /*006c*/ 	.byte	0x03, 0x1b
        /*006e*/ 	.short	0x00ff


	//----- nvinfo : EIATTR_NUM_BARRIERS
	.align		4
        /*0070*/ 	.byte	0x02, 0x4c
        /*0072*/ 	.byte	0x01
	.zero		1


	//----- nvinfo : EIATTR_MERCURY_ISA_VERSION
	.align		4
        /*0074*/ 	.byte	0x03, 0x5f
        /*0076*/ 	.short	0x0101


	//----- nvinfo : EIATTR_VRC_CTA_INIT_COUNT
	.align		4
        /*0078*/ 	.byte	0x02, 0x4a
	.zero		1
	.zero		1


	//----- nvinfo : EIATTR_EXIT_INSTR_OFFSETS
	.align		4
        /*007c*/ 	.byte	0x04, 0x1c
        /*007e*/ 	.short	(.L_27 - .L_26)


	//   ....[0]....
.L_26:
        /*0080*/ 	.word	0x00001560


	//----- nvinfo : EIATTR_CBANK_PARAM_SIZE
	.align		4
.L_27:
        /*0084*/ 	.byte	0x03, 0x19
        /*0086*/ 	.short	0x0020


	//----- nvinfo : EIATTR_PARAM_CBANK
	.align		4
        /*0088*/ 	.byte	0x04, 0x0a
        /*008a*/ 	.short	(.L_29 - .L_28)
	.align		4
.L_28:
        /*008c*/ 	.word	index@(.nv.constant0._Z15goodCalculationPiS_iiii)
        /*0090*/ 	.short	0x0380
        /*0092*/ 	.short	0x0020


	//----- nvinfo : EIATTR_SW_WAR
	.align		4
.L_29:
        /*0094*/ 	.byte	0x04, 0x36
        /*0096*/ 	.short	(.L_31 - .L_30)
.L_30:
        /*0098*/ 	.word	0x00000008
.L_31:


//--------------------- .nv.info._Z9calculatePiS_iiii --------------------------
	.section	.nv.info._Z9calculatePiS_iiii,"",@"SHT_CUDA_INFO"
	.sectionflags	@""
	.align	4


	//----- nvinfo : EIATTR_CUDA_API_VERSION
	.align		4
        /*0000*/ 	.byte	0x04, 0x37
        /*0002*/ 	.short	(.L_33 - .L_32)
.L_32:
        /*0004*/ 	.word	0x00000082


	//----- nvinfo : EIATTR_KPARAM_INFO
	.align		4
.L_33:
        /*0008*/ 	.byte	0x04, 0x17
        /*000a*/ 	.short	(.L_35 - .L_34)
.L_34:
        /*000c*/ 	.word	0x00000000
        /*0010*/ 	.short	0x0005
        /*0012*/ 	.short	0x001c
        /*0014*/ 	.byte	0x00, 0xf0, 0x11, 0x00


	//----- nvinfo : EIATTR_KPARAM_INFO
	.align		4
.L_35:
        /*0018*/ 	.byte	0x04, 0x17
        /*001a*/ 	.short	(.L_37 - .L_36)
.L_36:
        /*001c*/ 	.word	0x00000000
        /*0020*/ 	.short	0x0004
        /*0022*/ 	.short	0x0018
        /*0024*/ 	.byte	0x00, 0xf0, 0x11, 0x00


	//----- nvinfo : EIATTR_KPARAM_INFO
	.align		4
.L_37:
        /*0028*/ 	.byte	0x04, 0x17
        /*002a*/ 	.short	(.L_39 - .L_38)
.L_38:
        /*002c*/ 	.word	0x00000000
        /*0030*/ 	.short	0x0003
        /*0032*/ 	.short	0x0014
        /*0034*/ 	.byte	0x00, 0xf0, 0x11, 0x00


	//----- nvinfo : EIATTR_KPARAM_INFO
	.align		4
.L_39:
        /*0038*/ 	.byte	0x04, 0x17
        /*003a*/ 	.short	(.L_41 - .L_40)
.L_40:
        /*003c*/ 	.word	0x00000000
        /*0040*/ 	.short	0x0002
        /*0042*/ 	.short	0x0010
        /*0044*/ 	.byte	0x00, 0xf0, 0x11, 0x00


	//----- nvinfo : EIATTR_KPARAM_INFO
	.align		4
.L_41:
        /*0048*/ 	.byte	0x04, 0x17
        /*004a*/ 	.short	(.L_43 - .L_42)
.L_42:
        /*004c*/ 	.word	0x00000000
        /*0050*/ 	.short	0x0001
        /*0052*/ 	.short	0x0008
        /*0054*/ 	.byte	0x00, 0xf5, 0x21, 0x00


	//----- nvinfo : EIATTR_KPARAM_INFO
	.align		4
.L_43:
        /*0058*/ 	.byte	0x04, 0x17
        /*005a*/ 	.short	(.L_45 - .L_44)
.L_44:
        /*005c*/ 	.word	0x00000000
        /*0060*/ 	.short	0x0000
        /*0062*/ 	.short	0x0000
        /*0064*/ 	.byte	0x00, 0xf5, 0x21, 0x00


	//----- nvinfo : EIATTR_SPARSE_MMA_MASK
	.align		4
.L_45:
        /*0068*/ 	.byte	0x03, 0x50
        /*006a*/ 	.short	0x0000


	//----- nvinfo : EIATTR_MAXREG_COUNT
	.align		4
        /*006c*/ 	.byte	0x03, 0x1b
        /*006e*/ 	.short	0x00ff


	//----- nvinfo : EIATTR_MERCURY_ISA_VERSION
	.align		4
        /*0070*/ 	.byte	0x03, 0x5f
        /*0072*/ 	.short	0x0101


	//----- nvinfo : EIATTR_VRC_CTA_INIT_COUNT
	.align		4
        /*0074*/ 	.byte	0x02, 0x4a
	.zero		1
	.zero		1


	//----- nvinfo : EIATTR_EXIT_INSTR_OFFSETS
	.align		4
        /*0078*/ 	.byte	0x04, 0x1c
        /*007a*/ 	.short	(.L_47 - .L_46)


	//   ....[0]....
.L_46:
        /*007c*/ 	.word	0x00000a10


	//----- nvinfo : EIATTR_CBANK_PARAM_SIZE
	.align		4
.L_47:
        /*0080*/ 	.byte	0x03, 0x19
        /*0082*/ 	.short	0x0020


	//----- nvinfo : EIATTR_PARAM_CBANK
	.align		4
        /*0084*/ 	.byte	0x04, 0x0a
        /*0086*/ 	.short	(.L_49 - .L_48)
	.align		4
.L_48:
        /*0088*/ 	.word	index@(.nv.constant0._Z9calculatePiS_iiii)
        /*008c*/ 	.short	0x0380
        /*008e*/ 	.short	0x0020


	//----- nvinfo : EIATTR_SW_WAR
	.align		4
.L_49:
        /*0090*/ 	.byte	0x04, 0x36
        /*0092*/ 	.short	(.L_51 - .L_50)
.L_50:
        /*0094*/ 	.word	0x00000008
.L_51:


//--------------------- .nv.callgraph             --------------------------
	.section	.nv.callgraph,"",@"SHT_CUDA_CALLGRAPH"
	.align	4
	.sectionentsize	8
	.align		4
        /*0000*/ 	.word	0x00000000
	.align		4
        /*0004*/ 	.word	0xffffffff
	.align		4
        /*0008*/ 	.word	0x00000000
	.align		4
        /*000c*/ 	.word	0xfffffffe
	.align		4
        /*0010*/ 	.word	0x00000000
	.align		4
        /*0014*/ 	.word	0xfffffffd
	.align		4
        /*0018*/ 	.word	0x00000000
	.align		4
        /*001c*/ 	.word	0xfffffffc


//--------------------- .text._Z15goodCalculationPiS_iiii --------------------------
	.section	.text._Z15goodCalculationPiS_iiii,"ax",@progbits
	.align	128
        .global         _Z15goodCalculationPiS_iiii
        .type           _Z15goodCalculationPiS_iiii,@function
        .size           _Z15goodCalculationPiS_iiii,(.L_x_9 - _Z15goodCalculationPiS_iiii)
        .other          _Z15goodCalculationPiS_iiii,@"STO_CUDA_ENTRY STV_DEFAULT"
_Z15goodCalculationPiS_iiii:
.text._Z15goodCalculationPiS_iiii:
[----:B------:R-:W-:Y:S01]  /*0000*/  LDC R1, c[0x0][0x37c] ;  /* 0x0000df00ff017b82 */ /* 0x000fe20000000800 */
[----:B------:R-:W0:Y:S07]  /*0010*/  LDCU UR7, c[0x0][0x398] ;  /* 0x00007300ff0777ac */ /* 0x000e2e0008000800 */
[----:B------:R-:W1:Y:S01]  /*0020*/  S2UR UR6, SR_CTAID.X ;  /* 0x00000000000679c3 */ /* 0x000e620000002500 */
[----:B------:R-:W2:Y:S01]  /*0030*/  S2R R0, SR_TID.X ;  /* 0x0000000000007919 */ /* 0x000ea20000002100 */
[----:B------:R-:W-:Y:S01]  /*0040*/  HFMA2 R3, -RZ, RZ, 0, 0 ;  /* 0x00000000ff037431 */ /* 0x000fe200000001ff */
[----:B------:R-:W1:Y:S01]  /*0050*/  LDCU UR4, c[0x0][0x360] ;  /* 0x00006c00ff0477ac */ /* 0x000e620008000800 */
[----:B------:R-:W3:Y:S04]  /*0060*/  LDCU.64 UR8, c[0x0][0x358] ;  /* 0x00006b00ff0877ac */ /* 0x000ee80008000a00 */
[----:B------:R-:W4:Y:S01]  /*0070*/  LDC.64 R18, c[0x0][0x388] ;  /* 0x0000e200ff127b82 */ /* 0x000f220000000a00 */
[----:B0-----:R-:W-:-:S02]  /*0080*/  UISETP.GE.AND UP0, UPT, UR7, 0x20, UPT ;  /* 0x000000200700788c */ /* 0x001fc4000bf06270 */
[----:B-1----:R-:W-:-:S07]  /*0090*/  UIMAD UR6, UR6, UR4, URZ ;  /* 0x00000004060672a4 */ /* 0x002fce000f8e02ff */
[----:B---3--:R-:W-:Y:S05]  /*00a0*/  BRA.U !UP0, `(.L_x_0) ;  /* 0x0000001508207547 */ /* 0x008fea000b800000 */
[----:B------:R-:W0:Y:S01]  /*00b0*/  LDCU.64 UR10, c[0x0][0x380] ;  /* 0x00007000ff0a77ac */ /* 0x000e220008000a00 */
[C---:B--2---:R-:W-:Y:S02]  /*00c0*/  LOP3.LUT R2, R0.reuse, 0x1f, RZ, 0xc0, !PT ;  /* 0x0000001f00027812 */ /* 0x044fe400078ec0ff */
[----:B------:R-:W-:Y:S01]  /*00d0*/  LEA.HI R3, R0, UR6, RZ, 0x1b ;  /* 0x0000000600037c11 */ /* 0x000fe2000f8fd8ff */
[----:B------:R-:W-:Y:S02]  /*00e0*/  UIADD3 UR4, UPT, UPT, UR7, -0x2, URZ ;  /* 0xfffffffe07047890 */ /* 0x000fe4000fffe0ff */
[----:B------:R-:W-:Y:S02]  /*00f0*/  USHF.L.U32 UR34, UR7, 0x3, URZ ;  /* 0x0000000307227899 */ /* 0x000fe400080006ff */
[----:B------:R-:W-:Y:S01]  /*0100*/  UIMAD.WIDE.U32 UR4, UR4, -0x77777777, URZ ;  /* 0x88888889040478a5 */ /* 0x000fe2000f8e00ff */
[----:B------:R-:W-:Y:S01]  /*0110*/  IMAD R2, R3, UR7, R2 ;  /* 0x0000000703027c24 */ /* 0x000fe2000f8e0202 */
[----:B------:R-:W1:Y:S01]  /*0120*/  LDCU UR35, c[0x0][0x39c] ;  /* 0x00007380ff2377ac */ /* 0x000e620008000800 */
[----:B------:R-:W-:Y:S01]  /*0130*/  IMAD.MOV.U32 R3, RZ, RZ, RZ ;  /* 0x000000ffff037224 */ /* 0x000fe200078e00ff */
[----:B------:R-:W-:-:S02]  /*0140*/  USHF.R.U32.HI UR5, URZ, 0x4, UR5 ;  /* 0x00000004ff057899 */ /* 0x000fc40008011605 */
[----:B0-----:R-:W-:Y:S02]  /*0150*/  UIMAD.WIDE UR12, UR34, 0x74, UR10 ;  /* 0x00000074220c78a5 */ /* 0x001fe4000f8e020a */
[----:B------:R-:W-:Y:S02]  /*0160*/  UIMAD.WIDE UR14, UR34, 0x70, UR10 ;  /* 0x00000070220e78a5 */ /* 0x000fe4000f8e020a */
[----:B------:R-:W-:Y:S02]  /*0170*/  UIMAD.WIDE UR16, UR34, 0x6c, UR10 ;  /* 0x0000006c221078a5 */ /* 0x000fe4000f8e020a */
[----:B------:R-:W-:Y:S02]  /*0180*/  UIMAD.WIDE UR18, UR34, 0x68, UR10 ;  /* 0x00000068221278a5 */ /* 0x000fe4000f8e020a */
[----:B------:R-:W-:Y:S02]  /*0190*/  UIMAD.WIDE UR20, UR34, 0x64, UR10 ;  /* 0x00000064221478a5 */ /* 0x000fe4000f8e020a */
[----:B------:R-:W-:-:S02]  /*01a0*/  UIMAD.WIDE UR22, UR34, 0x60, UR10 ;  /* 0x00000060221678a5 */ /* 0x000fc4000f8e020a */
[----:B------:R-:W-:Y:S02]  /*01b0*/  UIMAD.WIDE UR24, UR34, 0x5c, UR10 ;  /* 0x0000005c221878a5 */ /* 0x000fe4000f8e020a */
[----:B------:R-:W-:Y:S02]  /*01c0*/  UIMAD.WIDE UR26, UR34, 0x54, UR10 ;  /* 0x00000054221a78a5 */ /* 0x000fe4000f8e020a */
[----:B------:R-:W-:Y:S02]  /*01d0*/  UIMAD.WIDE UR28, UR34, 0x50, UR10 ;  /* 0x00000050221c78a5 */ /* 0x000fe4000f8e020a */
[----:B------:R-:W-:Y:S02]  /*01e0*/  UIMAD.WIDE UR30, UR34, 0x4c, UR10 ;  /* 0x0000004c221e78a5 */ /* 0x000fe4000f8e020a */
[----:B------:R-:W-:Y:S02]  /*01f0*/  UIMAD.WIDE UR32, UR34, 0x48, UR10 ;  /* 0x00000048222078a5 */ /* 0x000fe4000f8e020a */
[----:B-1----:R-:W-:-:S12]  /*0200*/  UIADD3 UR5, UPT, UPT, -UR5, URZ, URZ ;  /* 0x000000ff05057290 */ /* 0x002fd8000fffe1ff */
.L_x_1:
[----:B------:R-:W-:Y:S01]  /*0210*/  MOV R5, 0x4 ;  /* 0x0000000400057802 */ /* 0x000fe20000000f00 */
[----:B------:R-:W-:Y:S01]  /*0220*/  IMAD.U32 R11, RZ, RZ, UR34 ;  /* 0x00000022ff0b7e24 */ /* 0x000fe2000f8e00ff */
[----:B------:R-:W-:Y:S01]  /*0230*/  MOV R9, UR34 ;  /* 0x0000002200097c02 */ /* 0x000fe20008000f00 */
[----:B------:R-:W-:Y:S02]  /*0240*/  IMAD.U32 R13, RZ, RZ, UR34 ;  /* 0x00000022ff0d7e24 */ /* 0x000fe4000f8e00ff */
[----:B------:R-:W-:-:S04]  /*0250*/  IMAD.WIDE R4, R2, R5, UR10 ;  /* 0x0000000a02047e25 */ /* 0x000fc8000f8e0205 */
[----:B------:R-:W-:Y:S02]  /*0260*/  HFMA2 R7, -RZ, RZ, 0, 2.384185791015625e-07 ;  /* 0x00000004ff077431 */ /* 0x000fe400000001ff */
[----:B------:R-:W-:Y:S02]  /*0270*/  IMAD.MOV.U32 R23, RZ, RZ, 0x4 ;  /* 0x00000004ff177424 */ /* 0x000fe400078e00ff */
[----:B------:R-:W-:Y:S02]  /*0280*/  HFMA2 R17, -RZ, RZ, 0, 2.384185791015625e-07 ;  /* 0x00000004ff117431 */ /* 0x000fe400000001ff */
[--C-:B------:R-:W-:Y:S01]  /*0290*/  IMAD.WIDE R10, R11, 0x78, R4.reuse ;  /* 0x000000780b0a7825 */ /* 0x100fe200078e0204 */
[----:B------:R-:W2:Y:S03]  /*02a0*/  LDG.E R16, desc[UR8][R4.64] ;  /* 0x0000000804107981 */ /* 0x000ea6000c1e1900 */
[----:B------:R-:W-:-:S02]  /*02b0*/  IMAD.WIDE R8, R9, 0x58, R4 ;  /* 0x0000005809087825 */ /* 0x000fc400078e0204 */
[----:B------:R-:W3:Y:S02]  /*02c0*/  LDG.E R11, desc[UR8][R10.64] ;  /* 0x000000080a0b7981 */ /* 0x000ee4000c1e1900 */
[----:B------:R-:W-:Y:S02]  /*02d0*/  IMAD.WIDE R12, R13, 0x18, R4 ;  /* 0x000000180d0c7825 */ /* 0x000fe400078e0204 */
[----:B------:R-:W5:Y:S02]  /*02e0*/  LDG.E R9, desc[UR8][R8.64] ;  /* 0x0000000808097981 */ /* 0x000f64000c1e1900 */
[C---:B------:R-:W-:Y:S02]  /*02f0*/  IMAD.WIDE R22, R2.reuse, R23, UR16 ;  /* 0x0000001002167e25 */ /* 0x040fe4000f8e0217 */
[----:B------:R0:W4:Y:S02]  /*0300*/  LDG.E R21, desc[UR8][R12.64] ;  /* 0x000000080c157981 */ /* 0x000124000c1e1900 */
[----:B------:R-:W-:-:S02]  /*0310*/  IMAD.WIDE R6, R2, R7, UR14 ;  /* 0x0000000e02067e25 */ /* 0x000fc4000f8e0207 */
[----:B------:R1:W2:Y:S02]  /*0320*/  LDG.E R20, desc[UR8][R22.64] ;  /* 0x0000000816147981 */ /* 0x0002a4000c1e1900 */
[----:B------:R-:W-:Y:S02]  /*0330*/  IMAD.MOV.U32 R15, RZ, RZ, 0x4 ;  /* 0x00000004ff0f7424 */ /* 0x000fe400078e00ff */
[----:B------:R-:W2:Y:S01]  /*0340*/  LDG.E R7, desc[UR8][R6.64] ;  /* 0x0000000806077981 */ /* 0x000ea2000c1e1900 */
[----:B------:R-:W-:Y:S02]  /*0350*/  IMAD.MOV.U32 R25, RZ, RZ, 0x4 ;  /* 0x00000004ff197424 */ /* 0x000fe400078e00ff */
[----:B0-----:R-:W-:Y:S01]  /*0360*/  IMAD.WIDE R12, R2, R15, UR20 ;  /* 0x00000014020c7e25 */ /* 0x001fe2000f8e020f */
[----:B-1----:R-:W-:-:S03]  /*0370*/  MOV R23, 0x4 ;  /* 0x0000000400177802 */ /* 0x002fc60000000f00 */
[C---:B------:R-:W-:Y:S01]  /*0380*/  IMAD.WIDE R14, R2.reuse, R17, UR22 ;  /* 0x00000016020e7e25 */ /* 0x040fe2000f8e0211 */
[----:B------:R-:W-:Y:S01]  /*0390*/  MOV R27, 0x4 ;  /* 0x00000004001b7802 */ /* 0x000fe20000000f00 */
[----:B------:R-:W2:Y:S02]  /*03a0*/  LDG.E R12, desc[UR8][R12.64] ;  /* 0x000000080c0c7981 */ /* 0x000ea4000c1e1900 */
[C---:B------:R-:W-:Y:S02]  /*03b0*/  IMAD.WIDE R24, R2.reuse, R25, UR24 ;  /* 0x0000001802187e25 */ /* 0x040fe4000f8e0219 */
[----:B------:R-:W2:Y:S02]  /*03c0*/  LDG.E R14, desc[UR8][R14.64] ;  /* 0x000000080e0e7981 */ /* 0x000ea4000c1e1900 */
[C---:B------:R-:W-:Y:S02]  /*03d0*/  IMAD.WIDE R22, R2.reuse, R23, UR26 ;  /* 0x0000001a02167e25 */ /* 0x040fe4000f8e0217 */
[----:B------:R0:W2:Y:S02]  /*03e0*/  LDG.E R29, desc[UR8][R24.64] ;  /* 0x00000008181d7981 */ /* 0x0000a4000c1e1900 */
[----:B------:R-:W-:-:S02]  /*03f0*/  IMAD.WIDE R26, R2, R27, UR18 ;  /* 0x00000012021a7e25 */ /* 0x000fc4000f8e021b */
[----:B------:R1:W2:Y:S04]  /*0400*/  LDG.E R28, desc[UR8][R22.64] ;  /* 0x00000008161c7981 */ /* 0x0002a8000c1e1900 */
[----:B------:R-:W2:Y:S01]  /*0410*/  LDG.E R8, desc[UR8][R26.64] ;  /* 0x000000081a087981 */ /* 0x000ea2000c1e1900 */
[----:B0-----:R-:W-:-:S04]  /*0420*/  IMAD.WIDE R24, R2, R17, UR28 ;  /* 0x0000001c02187e25 */ /* 0x001fc8000f8e0211 */
[----:B-1----:R-:W-:Y:S01]  /*0430*/  IMAD.WIDE R22, R2, R17, UR30 ;  /* 0x0000001e02167e25 */ /* 0x002fe2000f8e0211 */
[----:B------:R0:W2:Y:S04]  /*0440*/  LDG.E R27, desc[UR8][R24.64] ;  /* 0x00000008181b7981 */ /* 0x0000a8000c1e1900 */
[----:B------:R1:W2:Y:S01]  /*0450*/  LDG.E R26, desc[UR8][R22.64] ;  /* 0x00000008161a7981 */ /* 0x0002a2000c1e1900 */
[----:B------:R-:W1:Y:S01]  /*0460*/  S2UR UR7, SR_CgaCtaId ;  /* 0x00000000000779c3 */ /* 0x000e620000008800 */
[----:B------:R-:W-:Y:S01]  /*0470*/  MOV R13, UR34 ;  /* 0x00000022000d7c02 */ /* 0x000fe20008000f00 */
[----:B------:R-:W-:Y:S01]  /*0480*/  UIMAD.WIDE UR36, UR34, 0x44, UR10 ;  /* 0x00000044222478a5 */ /* 0x000fe2000f8e020a */
[----:B------:R-:W-:-:S03]  /*0490*/  UMOV UR4, 0x400 ;  /* 0x0000040000047882 */ /* 0x000fc60000000000 */
[----:B------:R-:W-:-:S04]  /*04a0*/  IMAD.WIDE R4, R13, 0x7c, R4 ;  /* 0x0000007c0d047825 */ /* 0x000fc800078e0204 */
[----:B------:R-:W-:Y:S01]  /*04b0*/  IMAD.SHL.U32 R13, R0, 0x4, RZ ;  /* 0x00000004000d7824 */ /* 0x000fe200078e00ff */
[----:B------:R-:W-:Y:S01]  /*04c0*/  UIMAD.WIDE UR38, UR34, 0x3c, UR10 ;  /* 0x0000003c222678a5 */ /* 0x000fe2000f8e020a */
[----:B------:R-:W-:Y:S01]  /*04d0*/  IMAD.MOV.U32 R15, RZ, RZ, 0x4 ;  /* 0x00000004ff0f7424 */ /* 0x000fe200078e00ff */
[----:B------:R-:W2:Y:S01]  /*04e0*/  LDG.E R4, desc[UR8][R4.64] ;  /* 0x0000000804047981 */ /* 0x000ea2000c1e1900 */
[----:B0-----:R-:W-:Y:S01]  /*04f0*/  IMAD.WIDE R24, R2, R17, UR36 ;  /* 0x0000002402187e25 */ /* 0x001fe2000f8e0211 */
[----:B------:R-:W-:-:S03]  /*0500*/  LOP3.LUT R13, R13, 0x7c, RZ, 0xc0, !PT ;  /* 0x0000007c0d0d7812 */ /* 0x000fc600078ec0ff */
[C---:B-1----:R-:W-:Y:S01]  /*0510*/  IMAD.WIDE R22, R2.reuse, R15, UR32 ;  /* 0x0000002002167e25 */ /* 0x042fe2000f8e020f */
[----:B------:R0:W2:Y:S01]  /*0520*/  LDG.E R10, desc[UR8][R24.64] ;  /* 0x00000008180a7981 */ /* 0x0000a2000c1e1900 */
[----:B------:R-:W-:Y:S01]  /*0530*/  ULEA UR4, UR7, UR4, 0x18 ;  /* 0x0000000407047291 */ /* 0x000fe2000f8ec0ff */
[----:B------:R-:W-:Y:S01]  /*0540*/  SHF.R.U32.HI R15, RZ, 0x5, R0 ;  /* 0x00000005ff0f7819 */ /* 0x000fe20000011600 */
[----:B------:R-:W-:Y:S01]  /*0550*/  UIMAD.WIDE UR36, UR34, 0x40, UR10 ;  /* 0x00000040222478a5 */ /* 0x000fe2000f8e020a */
[----:B------:R1:W2:Y:S01]  /*0560*/  LDG.E R6, desc[UR8][R22.64] ;  /* 0x0000000816067981 */ /* 0x0002a2000c1e1900 */
[----:B0-----:R-:W-:Y:S02]  /*0570*/  IMAD.WIDE R24, R2, R17, UR38 ;  /* 0x0000002602187e25 */ /* 0x001fe4000f8e0211 */
[----:B------:R-:W-:Y:S01]  /*0580*/  IADD3 R13, PT, PT, R13, UR4, RZ ;  /* 0x000000040d0d7c10 */ /* 0x000fe2000fffe0ff */
[----:B------:R-:W-:-:S04]  /*0590*/  UIMAD.WIDE UR38, UR34, 0x34, UR10 ;  /* 0x00000034222678a5 */ /* 0x000fc8000f8e020a */
[----:B------:R-:W-:Y:S02]  /*05a0*/  IMAD R5, R15, 0x84, R13 ;  /* 0x000000840f057824 */ /* 0x000fe400078e020d */
[----:B------:R0:W2:Y:S01]  /*05b0*/  LDG.E R15, desc[UR8][R24.64] ;  /* 0x00000008180f7981 */ /* 0x0000a2000c1e1900 */
[----:B-1----:R-:W-:Y:S02]  /*05c0*/  IMAD.MOV.U32 R23, RZ, RZ, 0x4 ;  /* 0x00000004ff177424 */ /* 0x002fe400078e00ff */
[----:B------:R-:W-:Y:S02]  /*05d0*/  HFMA2 R13, -RZ, RZ, 0, 2.384185791015625e-07 ;  /* 0x00000004ff0d7431 */ /* 0x000fe400000001ff */
[----:B------:R-:W-:-:S04]  /*05e0*/  IMAD.WIDE R22, R2, R23, UR36 ;  /* 0x0000002402167e25 */ /* 0x000fc8000f8e0217 */
[----:B0-----:R-:W-:Y:S01]  /*05f0*/  IMAD.MOV.U32 R25, RZ, RZ, 0x4 ;  /* 0x00000004ff197424 */ /* 0x001fe200078e00ff */
[----:B------:R-:W-:Y:S01]  /*0600*/  UIMAD.WIDE UR36, UR34, 0x38, UR10 ;  /* 0x00000038222478a5 */ /* 0x000fe2000f8e020a */
[----:B------:R0:W2:Y:S02]  /*0610*/  LDG.E R17, desc[UR8][R22.64] ;  /* 0x0000000816117981 */ /* 0x0000a4000c1e1900 */
[C---:B------:R-:W-:Y:S01]  /*0620*/  IMAD.WIDE R24, R2.reuse, R25, UR38 ;  /* 0x0000002602187e25 */ /* 0x040fe2000f8e0219 */
[----:B------:R-:W-:Y:S02]  /*0630*/  UIMAD.WIDE UR40, UR34, 0x30, UR10 ;  /* 0x00000030222878a5 */ /* 0x000fe4000f8e020a */
[----:B------:R-:W-:Y:S01]  /*0640*/  UIMAD.WIDE UR38, UR34, 0x28, UR10 ;  /* 0x00000028222678a5 */ /* 0x000fe2000f8e020a */
[----:B0-----:R-:W-:Y:S01]  /*0650*/  IMAD.WIDE R22, R2, R13, UR36 ;  /* 0x0000002402167e25 */ /* 0x001fe2000f8e020d */
[----:B------:R-:W-:-:S04]  /*0660*/  UIMAD.WIDE UR36, UR34, 0x2c, UR10 ;  /* 0x0000002c222478a5 */ /* 0x000fc8000f8e020a */
[----:B------:R-:W2:Y:S04]  /*0670*/  LDG.E R13, desc[UR8][R22.64] ;  /* 0x00000008160d7981 */ /* 0x000ea8000c1e1900 */
[----:B---3--:R0:W-:Y:S04]  /*0680*/  STS [R5+0x7bc0], R11 ;  /* 0x007bc00b05007388 */ /* 0x0081e80000000800 */
[----:B-----5:R1:W-:Y:S04]  /*0690*/  STS [R5+0x5ac0], R9 ;  /* 0x005ac00905007388 */ /* 0x0203e80000000800 */
[----:B0-----:R0:W3:Y:S01]  /*06a0*/  LDG.E R11, desc[UR8][R24.64] ;  /* 0x00000008180b7981 */ /* 0x0010e2000c1e1900 */
[----:B-1----:R-:W-:-:S03]  /*06b0*/  MOV R9, 0x4 ;  /* 0x0000000400097802 */ /* 0x002fc60000000f00 */
[----:B----4-:R1:W-:Y:S01]  /*06c0*/  STS [R5+0x18c0], R21 ;  /* 0x0018c01505007388 */ /* 0x0103e20000000800 */
[----:B0-----:R-:W-:Y:S02]  /*06d0*/  HFMA2 R25, -RZ, RZ, 0, 2.384185791015625e-07 ;  /* 0x00000004ff197431 */ /* 0x001fe400000001ff */
[C---:B------:R-:W-:Y:S01]  /*06e0*/  IMAD.WIDE R22, R2.reuse, R9, UR40 ;  /* 0x0000002802167e25 */ /* 0x040fe2000f8e0209 */
[----:B--2---:R0:W-:Y:S03]  /*06f0*/  STS [R5+0x6f60], R20 ;  /* 0x006f601405007388 */ /* 0x0041e60000000800 */
[----:B-1----:R-:W-:Y:S01]  /*0700*/  IMAD.MOV.U32 R21, RZ, RZ, 0x4 ;  /* 0x00000004ff157424 */ /* 0x002fe200078e00ff */
[----:B------:R-:W-:Y:S01]  /*0710*/  UIMAD.WIDE UR40, UR34, 0x24, UR10 ;  /* 0x00000024222878a5 */ /* 0x000fe2000f8e020a */
[----:B------:R1:W2:Y:S01]  /*0720*/  LDG.E R9, desc[UR8][R22.64] ;  /* 0x0000000816097981 */ /* 0x0002a2000c1e1900 */
[----:B------:R-:W-:-:S04]  /*0730*/  IMAD.WIDE R24, R2, R25, UR38 ;  /* 0x0000002602187e25 */ /* 0x000fc8000f8e0219 */
[C---:B0-----:R-:W-:Y:S01]  /*0740*/  IMAD.WIDE R20, R2.reuse, R21, UR36 ;  /* 0x0000002402147e25 */ /* 0x041fe2000f8e0215 */
[----:B------:R0:W-:Y:S01]  /*0750*/  STS [R5+0x7380], R7 ;  /* 0x0073800705007388 */ /* 0x0001e20000000800 */
[----:B------:R-:W-:Y:S02]  /*0760*/  UIMAD.WIDE UR36, UR34, 0x20, UR10 ;  /* 0x00000020222478a5 */ /* 0x000fe4000f8e020a */
[----:B-1----:R-:W-:Y:S01]  /*0770*/  IMAD.MOV.U32 R23, RZ, RZ, 0x4 ;  /* 0x00000004ff177424 */ /* 0x002fe200078e00ff */
[----:B------:R1:W4:Y:S03]  /*0780*/  LDG.E R24, desc[UR8][R24.64] ;  /* 0x0000000818187981 */ /* 0x000326000c1e1900 */
[----:B------:R-:W-:Y:S01]  /*0790*/  IMAD.WIDE R22, R2, R23, UR40 ;  /* 0x0000002802167e25 */ /* 0x000fe2000f8e0217 */
[----:B0-----:R0:W5:Y:S03]  /*07a0*/  LDG.E R7, desc[UR8][R20.64] ;  /* 0x0000000814077981 */ /* 0x001166000c1e1900 */
[----:B-1----:R-:W-:Y:S01]  /*07b0*/  HFMA2 R25, -RZ, RZ, 0, 2.384185791015625e-07 ;  /* 0x00000004ff197431 */ /* 0x002fe200000001ff */
[----:B0-----:R-:W-:Y:S01]  /*07c0*/  MOV R21, 0x4 ;  /* 0x0000000400157802 */ /* 0x001fe20000000f00 */
[----:B------:R0:W-:Y:S01]  /*07d0*/  STS [R5], R16 ;  /* 0x0000001005007388 */ /* 0x0001e20000000800 */
[----:B------:R-:W-:-:S03]  /*07e0*/  UIMAD.WIDE UR38, UR34, 0x1c, UR10 ;  /* 0x0000001c222678a5 */ /* 0x000fc6000f8e020a */
[----:B------:R-:W-:Y:S01]  /*07f0*/  IMAD.WIDE R20, R2, R21, UR36 ;  /* 0x0000002402147e25 */ /* 0x000fe2000f8e0215 */
[----:B------:R-:W-:Y:S02]  /*0800*/  UIMAD.WIDE UR36, UR34, 0x10, UR10 ;  /* 0x00000010222478a5 */ /* 0x000fe4000f8e020a */
[----:B------:R-:W-:Y:S01]  /*0810*/  UIMAD.WIDE UR40, UR34, 0x14, UR10 ;  /* 0x00000014222878a5 */ /* 0x000fe2000f8e020a */
[----:B0-----:R0:W5:Y:S04]  /*0820*/  LDG.E R16, desc[UR8][R22.64] ;  /* 0x0000000816107981 */ /* 0x001168000c1e1900 */
[----:B------:R1:W-:Y:S01]  /*0830*/  STS [R5+0x6300], R14 ;  /* 0x0063000e05007388 */ /* 0x0003e20000000800 */
[----:B0-----:R-:W-:-:S03]  /*0840*/  IMAD.MOV.U32 R23, RZ, RZ, 0x4 ;  /* 0x00000004ff177424 */ /* 0x001fc600078e00ff */
[----:B------:R-:W-:Y:S01]  /*0850*/  STS [R5+0x5ee0], R29 ;  /* 0x005ee01d05007388 */ /* 0x000fe20000000800 */
[----:B------:R-:W-:-:S03]  /*0860*/  IMAD.WIDE R22, R2, R23, UR38 ;  /* 0x0000002602167e25 */ /* 0x000fc6000f8e0217 */
[----:B------:R0:W-:Y:S04]  /*0870*/  STS [R5+0x56a0], R28 ;  /* 0x0056a01c05007388 */ /* 0x0001e80000000800 */
[----:B-1----:R1:W5:Y:S01]  /*0880*/  LDG.E R14, desc[UR8][R20.64] ;  /* 0x00000008140e7981 */ /* 0x002362000c1e1900 */
[----:B------:R-:W-:Y:S01]  /*0890*/  UIMAD.WIDE UR38, UR34, 0xc, UR10 ;  /* 0x0000000c222678a5 */ /* 0x000fe2000f8e020a */
[CC--:B0-----:R-:W-:Y:S02]  /*08a0*/  IMAD.WIDE R28, R2.reuse, R25.reuse, UR36 ;  /* 0x00000024021c7e25 */ /* 0x0c1fe4000f8e0219 */
[----:B------:R0:W-:Y:S02]  /*08b0*/  STS [R5+0x6b40], R8 ;  /* 0x006b400805007388 */ /* 0x0001e40000000800 */
[----:B-1----:R-:W-:Y:S01]  /*08c0*/  IMAD.WIDE R20, R2, R25, UR40 ;  /* 0x0000002802147e25 */ /* 0x002fe2000f8e0219 */
[----:B------:R-:W-:Y:S01]  /*08d0*/  UIMAD.WIDE UR40, UR34, 0x4, UR10 ;  /* 0x00000004222878a5 */ /* 0x000fe2000f8e020a */
[----:B------:R1:W-:Y:S01]  /*08e0*/  STS [R5+0x6720], R12 ;  /* 0x0067200c05007388 */ /* 0x0003e20000000800 */
[----:B------:R-:W-:-:S03]  /*08f0*/  UIMAD.WIDE UR36, UR34, 0x8, UR10 ;  /* 0x00000008222478a5 */ /* 0x000fc6000f8e020a */
[----:B------:R1:W5:Y:S04]  /*0900*/  LDG.E R25, desc[UR8][R28.64] ;  /* 0x000000081c197981 */ /* 0x000368000c1e1900 */
[----:B0-----:R0:W5:Y:S04]  /*0910*/  LDG.E R8, desc[UR8][R22.64] ;  /* 0x0000000816087981 */ /* 0x001168000c1e1900 */
[----:B-1----:R1:W5:Y:S01]  /*0920*/  LDG.E R12, desc[UR8][R20.64] ;  /* 0x00000008140c7981 */ /* 0x002362000c1e1900 */
[----:B------:R-:W-:Y:S01]  /*0930*/  IMAD.MOV.U32 R29, RZ, RZ, 0x4 ;  /* 0x00000004ff1d7424 */ /* 0x000fe200078e00ff */
[----:B0-----:R-:W-:-:S02]  /*0940*/  MOV R23, 0x4 ;  /* 0x0000000400177802 */ /* 0x001fc40000000f00 */
[----:B------:R-:W-:Y:S01]  /*0950*/  STS [R5+0x5280], R27 ;  /* 0x0052801b05007388 */ /* 0x000fe20000000800 */
[----:B-1----:R-:W-:-:S03]  /*0960*/  IMAD.MOV.U32 R21, RZ, RZ, 0x4 ;  /* 0x00000004ff157424 */ /* 0x002fc600078e00ff */
[----:B------:R0:W-:Y:S01]  /*0970*/  STS [R5+0x4e60], R26 ;  /* 0x004e601a05007388 */ /* 0x0001e20000000800 */
[----:B------:R-:W-:-:S04]  /*0980*/  IMAD.WIDE R22, R2, R23, UR36 ;  /* 0x0000002402167e25 */ /* 0x000fc8000f8e0217 */
[C---:B------:R-:W-:Y:S02]  /*0990*/  IMAD.WIDE R20, R2.reuse, R21, UR38 ;  /* 0x0000002602147e25 */ /* 0x040fe4000f8e0215 */
[----:B------:R-:W5:Y:S02]  /*09a0*/  LDG.E R22, desc[UR8][R22.64] ;  /* 0x0000000816167981 */ /* 0x000f64000c1e1900 */
[CC--:B0-----:R-:W-:Y:S02]  /*09b0*/  IMAD.WIDE R26, R2.reuse, R29.reuse, UR40 ;  /* 0x00000028021a7e25 */ /* 0x0c1fe4000f8e021d */
[----:B------:R0:W5:Y:S02]  /*09c0*/  LDG.E R20, desc[UR8][R20.64] ;  /* 0x0000000814147981 */ /* 0x000164000c1e1900 */
[----:B------:R-:W-:Y:S02]  /*09d0*/  IMAD.WIDE R28, R2, R29, UR12 ;  /* 0x0000000c021c7e25 */ /* 0x000fe4000f8e021d */
[----:B------:R-:W5:Y:S04]  /*09e0*/  LDG.E R27, desc[UR8][R26.64] ;  /* 0x000000081a1b7981 */ /* 0x000f68000c1e1900 */
[----:B------:R-:W5:Y:S04]  /*09f0*/  LDG.E R28, desc[UR8][R28.64] ;  /* 0x000000081c1c7981 */ /* 0x000f68000c1e1900 */
[----:B------:R1:W-:Y:S04]  /*0a00*/  STS [R5+0x7fe0], R4 ;  /* 0x007fe00405007388 */ /* 0x0003e80000000800 */
[----:B------:R-:W-:Y:S04]  /*0a10*/  STS [R5+0x4a40], R6 ;  /* 0x004a400605007388 */ /* 0x000fe80000000800 */
[----:B------:R-:W-:Y:S04]  /*0a20*/  STS [R5+0x4620], R10 ;  /* 0x0046200a05007388 */ /* 0x000fe80000000800 */
[----:B------:R-:W-:Y:S04]  /*0a30*/  STS [R5+0x4200], R17 ;  /* 0x0042001105007388 */ /* 0x000fe80000000800 */
[----:B------:R-:W-:Y:S04]  /*0a40*/  STS [R5+0x3de0], R15 ;  /* 0x003de00f05007388 */ /* 0x000fe80000000800 */
[----:B------:R-:W-:Y:S01]  /*0a50*/  STS [R5+0x39c0], R13 ;  /* 0x0039c00d05007388 */ /* 0x000fe20000000800 */
[----:B0-----:R-:W-:-:S05]  /*0a60*/  HFMA2 R21, -RZ, RZ, 0, 7.8678131103515625e-06 ;  /* 0x00000084ff157431 */ /* 0x001fca00000001ff */
[----:B-1----:R-:W-:Y:S01]  /*0a70*/  IMAD R4, R0, R21, UR4 ;  /* 0x0000000400047e24 */ /* 0x002fe2000f8e0215 */
[----:B---3--:R-:W-:Y:S04]  /*0a80*/  STS [R5+0x35a0], R11 ;  /* 0x0035a00b05007388 */ /* 0x008fe80000000800 */
[----:B--2---:R-:W-:Y:S04]  /*0a90*/  STS [R5+0x3180], R9 ;  /* 0x0031800905007388 */ /* 0x004fe80000000800 */
[----:B----4-:R-:W-:Y:S04]  /*0aa0*/  STS [R5+0x2940], R24 ;  /* 0x0029401805007388 */ /* 0x010fe80000000800 */
[----:B-----5:R-:W-:Y:S04]  /*0ab0*/  STS [R5+0x2d60], R7 ;  /* 0x002d600705007388 */ /* 0x020fe80000000800 */
[----:B------:R-:W-:Y:S04]  /*0ac0*/  STS [R5+0x2520], R16 ;  /* 0x0025201005007388 */ /* 0x000fe80000000800 */
[----:B------:R-:W-:Y:S04]  /*0ad0*/  STS [R5+0x2100], R14 ;  /* 0x0021000e05007388 */ /* 0x000fe80000000800 */
[----:B------:R-:W-:Y:S04]  /*0ae0*/  STS [R5+0x1080], R25 ;  /* 0x0010801905007388 */ /* 0x000fe80000000800 */
[----:B------:R-:W-:Y:S04]  /*0af0*/  STS [R5+0x1ce0], R8 ;  /* 0x001ce00805007388 */ /* 0x000fe80000000800 */
[----:B------:R-:W-:Y:S04]  /*0b00*/  STS [R5+0x14a0], R12 ;  /* 0x0014a00c05007388 */ /* 0x000fe80000000800 */
[----:B------:R-:W-:Y:S04]  /*0b10*/  STS [R5+0x840], R22 ;  /* 0x0008401605007388 */ /* 0x000fe80000000800 */
[----:B------:R-:W-:Y:S04]  /*0b20*/  STS [R5+0xc60], R20 ;  /* 0x000c601405007388 */ /* 0x000fe80000000800 */
[----:B------:R-:W-:Y:S04]  /*0b30*/  STS [R5+0x420], R27 ;  /* 0x0004201b05007388 */ /* 0x000fe80000000800 */
[----:B------:R-:W-:Y:S01]  /*0b40*/  STS [R5+0x77a0], R28 ;  /* 0x0077a01c05007388 */ /* 0x000fe20000000800 */
[----:B------:R-:W-:Y:S06]  /*0b50*/  BAR.SYNC.DEFER_BLOCKING 0x0 ;  /* 0x0000000000007b1d */ /* 0x000fec0000010000 */
[----:B------:R-:W-:Y:S04]  /*0b60*/  LDS R7, [R4] ;  /* 0x0000000004077984 */ /* 0x000fe80000000800 */
[----:B------:R-:W0:Y:S04]  /*0b70*/  LDS R10, [R4+0x8] ;  /* 0x00000800040a7984 */ /* 0x000e280000000800 */
[----:B------:R-:W-:Y:S04]  /*0b80*/  LDS R9, [R4+0x4] ;  /* 0x0000040004097984 */ /* 0x000fe80000000800 */
[----:B------:R-:W1:Y:S04]  /*0b90*/  LDS R12, [R4+0xc] ;  /* 0x00000c00040c7984 */ /* 0x000e680000000800 */
[----:B------:R-:W2:Y:S04]  /*0ba0*/  LDS R11, [R4+0x10] ;  /* 0x00001000040b7984 */ /* 0x000ea80000000800 */
[----:B------:R-:W3:Y:S04]  /*0bb0*/  LDS R13, [R4+0x14] ;  /* 0x00001400040d7984 */ /* 0x000ee80000000800 */
[----:B------:R-:W4:Y:S04]  /*0bc0*/  LDS R8, [R4+0x18] ;  /* 0x0000180004087984 */ /* 0x000f280000000800 */
[----:B------:R-:W5:Y:S04]  /*0bd0*/  LDS R6, [R4+0x1c] ;  /* 0x00001c0004067984 */ /* 0x000f680000000800 */
[----:B------:R-:W5:Y:S04]  /*0be0*/  LDS R5, [R4+0x20] ;  /* 0x0000200004057984 */ /* 0x000f680000000800 */
[----:B------:R-:W-:Y:S04]  /*0bf0*/  LDS R14, [R4+0x78] ;  /* 0x00007800040e7984 */ /* 0x000fe80000000800 */
[----:B------:R-:W-:Y:S01]  /*0c00*/  LDS R16, [R4+0x7c] ;  /* 0x00007c0004107984 */ /* 0x000fe20000000800 */
[----:B0-----:R-:W-:-:S05]  /*0c10*/  IMAD.IADD R7, R7, 0x1, -R10 ;  /* 0x0000000107077824 */ /* 0x001fca00078e0a0a */
[----:B------:R-:W-:Y:S02]  /*0c20*/  ISETP.GT.AND P0, PT, R7, UR35, PT ;  /* 0x0000002307007c0c */ /* 0x000fe4000bf04270 */
[----:B------:R-:W0:Y:S01]  /*0c30*/  LDS R7, [R4+0x24] ;  /* 0x0000240004077984 */ /* 0x000e220000000800 */
[----:B-1----:R-:W-:-:S04]  /*0c40*/  IADD3 R9, PT, PT, R9, -R12, RZ ;  /* 0x8000000c09097210 */ /* 0x002fc80007ffe0ff */
[----:B------:R-:W-:Y:S02]  /*0c50*/  ISETP.GT.AND P1, PT, R9, UR35, PT ;  /* 0x0000002309007c0c */ /* 0x000fe4000bf24270 */
[----:B--2---:R-:W-:Y:S01]  /*0c60*/  IADD3 R10, PT, PT, R10, -R11, RZ ;  /* 0x8000000b0a0a7210 */ /* 0x004fe20007ffe0ff */
[----:B------:R-:W-:-:S03]  /*0c70*/  VIADD R9, R3, 0x1 ;  /* 0x0000000103097836 */ /* 0x000fc60000000000 */
[----:B------:R-:W-:Y:S01]  /*0c80*/  @!P0 IMAD.MOV R9, RZ, RZ, R3 ;  /* 0x000000ffff098224 */ /* 0x000fe200078e0203 */
[----:B------:R-:W-:Y:S01]  /*0c90*/  ISETP.GT.AND P0, PT, R10, UR35, PT ;  /* 0x000000230a007c0c */ /* 0x000fe2000bf04270 */
[----:B---3--:R-:W-:Y:S01]  /*0ca0*/  IMAD.IADD R12, R12, 0x1, -R13 ;  /* 0x000000010c0c7824 */ /* 0x008fe200078e0a0d */
[----:B------:R-:W1:Y:S02]  /*0cb0*/  LDS R10, [R4+0x28] ;  /* 0x00002800040a7984 */ /* 0x000e640000000800 */
[C---:B------:R-:W-:Y:S02]  /*0cc0*/  IADD3 R3, PT, PT, R9.reuse, 0x1, RZ ;  /* 0x0000000109037810 */ /* 0x040fe40007ffe0ff */
[----:B------:R-:W-:Y:S02]  /*0cd0*/  @!P1 IADD3 R3, PT, PT, R9, RZ, RZ ;  /* 0x000000ff09039210 */ /* 0x000fe40007ffe0ff */
[----:B------:R-:W-:Y:S02]  /*0ce0*/  ISETP.GT.AND P1, PT, R12, UR35, PT ;  /* 0x000000230c007c0c */ /* 0x000fe4000bf24270 */
[----:B------:R-:W2:Y:S01]  /*0cf0*/  LDS R12, [R4+0x2c] ;  /* 0x00002c00040c7984 */ /* 0x000ea20000000800 */
[----:B----4-:R-:W-:Y:S01]  /*0d00*/  IADD3 R11, PT, PT, R11, -R8, RZ ;  /* 0x800000080b0b7210 */ /* 0x010fe20007ffe0ff */
[----:B------:R-:W-:-:S02]  /*0d10*/  VIADD R9, R3, 0x1 ;  /* 0x0000000103097836 */ /* 0x000fc40000000000 */
[----:B------:R-:W-:Y:S01]  /*0d20*/  @!P0 IMAD.MOV R9, RZ, RZ, R3 ;  /* 0x000000ffff098224 */ /* 0x000fe200078e0203 */
[----:B------:R-:W-:Y:S01]  /*0d30*/  ISETP.GT.AND P0, PT, R11, UR35, PT ;  /* 0x000000230b007c0c */ /* 0x000fe2000bf04270 */
[----:B-----5:R-:W-:Y:S01]  /*0d40*/  IMAD.IADD R13, R13, 0x1, -R6 ;  /* 0x000000010d0d7824 */ /* 0x020fe200078e0a06 */
[----:B------:R-:W3:Y:S02]  /*0d50*/  LDS R3, [R4+0x30] ;  /* 0x0000300004037984 */ /* 0x000ee40000000800 */
[C---:B------:R-:W-:Y:S02]  /*0d60*/  IADD3 R11, PT, PT, R9.reuse, 0x1, RZ ;  /* 0x00000001090b7810 */ /* 0x040fe40007ffe0ff */
[----:B------:R-:W-:Y:S02]  /*0d70*/  @!P1 IADD3 R11, PT, PT, R9, RZ, RZ ;  /* 0x000000ff090b9210 */ /* 0x000fe40007ffe0ff */
[----:B------:R-:W-:Y:S01]  /*0d80*/  ISETP.GT.AND P1, PT, R13, UR35, PT ;  /* 0x000000230d007c0c */ /* 0x000fe2000bf24270 */
[----:B------:R-:W4:Y:S01]  /*0d90*/  LDS R9, [R4+0x34] ;  /* 0x0000340004097984 */ /* 0x000f220000000800 */
[----:B------:R-:W-:Y:S01]  /*0da0*/  IADD3 R8, PT, PT, R8, -R5, RZ ;  /* 0x8000000508087210 */ /* 0x000fe20007ffe0ff */
[----:B------:R-:W-:-:S02]  /*0db0*/  VIADD R13, R11, 0x1 ;  /* 0x000000010b0d7836 */ /* 0x000fc40000000000 */
[----:B------:R-:W-:Y:S01]  /*0dc0*/  @!P0 IMAD.MOV R13, RZ, RZ, R11 ;  /* 0x000000ffff0d8224 */ /* 0x000fe200078e020b */
[----:B------:R-:W-:Y:S01]  /*0dd0*/  ISETP.GT.AND P0, PT, R8, UR35, PT ;  /* 0x0000002308007c0c */ /* 0x000fe2000bf04270 */
[----:B0-----:R-:W-:Y:S01]  /*0de0*/  IMAD.IADD R6, R6, 0x1, -R7 ;  /* 0x0000000106067824 */ /* 0x001fe200078e0a07 */
[----:B------:R-:W0:Y:S02]  /*0df0*/  LDS R8, [R4+0x38] ;  /* 0x0000380004087984 */ /* 0x000e240000000800 */
[----:B------:R-:W-:-:S03]  /*0e00*/  IADD3 R11, PT, PT, R13, 0x1, RZ ;  /* 0x000000010d0b7810 */ /* 0x000fc60007ffe0ff */
[----:B------:R-:W-:Y:S02]  /*0e10*/  @!P1 IADD3 R11, PT, PT, R13, RZ, RZ ;  /* 0x000000ff0d0b9210 */ /* 0x000fe40007ffe0ff */
[----:B------:R-:W-:Y:S02]  /*0e20*/  ISETP.GT.AND P1, PT, R6, UR35, PT ;  /* 0x0000002306007c0c */ /* 0x000fe4000bf24270 */
[----:B------:R-:W5:Y:S01]  /*0e30*/  LDS R6, [R4+0x3c] ;  /* 0x00003c0004067984 */ /* 0x000f620000000800 */
[----:B-1----:R-:W-:Y:S01]  /*0e40*/  IADD3 R5, PT, PT, R5, -R10, RZ ;  /* 0x8000000a05057210 */ /* 0x002fe20007ffe0ff */
[----:B------:R-:W-:Y:S02]  /*0e50*/  VIADD R13, R11, 0x1 ;  /* 0x000000010b0d7836 */ /* 0x000fe40000000000 */
[----:B------:R-:W-:Y:S01]  /*0e60*/  @!P0 IMAD.MOV R13, RZ, RZ, R11 ;  /* 0x000000ffff0d8224 */ /* 0x000fe200078e020b */
[----:B------:R-:W-:Y:S02]  /*0e70*/  ISETP.GT.AND P0, PT, R5, UR35, PT ;  /* 0x0000002305007c0c */ /* 0x000fe4000bf04270 */
[----:B------:R-:W1:Y:S01]  /*0e80*/  LDS R5, [R4+0x40] ;  /* 0x0000400004057984 */ /* 0x000e620000000800 */
[----:B--2---:R-:W-:Y:S01]  /*0e90*/  IMAD.IADD R7, R7, 0x1, -R12 ;  /* 0x0000000107077824 */ /* 0x004fe200078e0a0c */
[----:B------:R-:W-:-:S02]  /*0ea0*/  IADD3 R11, PT, PT, R13, 0x1, RZ ;  /* 0x000000010d0b7810 */ /* 0x000fc40007ffe0ff */
[----:B------:R-:W-:Y:S02]  /*0eb0*/  @!P1 IADD3 R11, PT, PT, R13, RZ, RZ ;  /* 0x000000ff0d0b9210 */ /* 0x000fe40007ffe0ff */
[----:B------:R-:W-:Y:S02]  /*0ec0*/  ISETP.GT.AND P1, PT, R7, UR35, PT ;  /* 0x0000002307007c0c */ /* 0x000fe4000bf24270 */
[----:B------:R-:W2:Y:S01]  /*0ed0*/  LDS R7, [R4+0x44] ;  /* 0x0000440004077984 */ /* 0x000ea20000000800 */
[----:B---3--:R-:W-:Y:S01]  /*0ee0*/  IADD3 R10, PT, PT, R10, -R3, RZ ;  /* 0x800000030a0a7210 */ /* 0x008fe20007ffe0ff */
[----:B------:R-:W-:Y:S02]  /*0ef0*/  VIADD R13, R11, 0x1 ;  /* 0x000000010b0d7836 */ /* 0x000fe40000000000 */
[----:B------:R-:W-:Y:S01]  /*0f00*/  @!P0 IMAD.MOV R13, RZ, RZ, R11 ;  /* 0x000000ffff0d8224 */ /* 0x000fe200078e020b */
[----:B------:R-:W-:Y:S01]  /*0f10*/  ISETP.GT.AND P0, PT, R10, UR35, PT ;  /* 0x000000230a007c0c */ /* 0x000fe2000bf04270 */
[----:B----4-:R-:W-:Y:S01]  /*0f20*/  IMAD.IADD R12, R12, 0x1, -R9 ;  /* 0x000000010c0c7824 */ /* 0x010fe200078e0a09 */
[----:B------:R-:W3:Y:S02]  /*0f30*/  LDS R10, [R4+0x48] ;  /* 0x00004800040a7984 */ /* 0x000ee40000000800 */
[----:B------:R-:W-:-:S02]  /*0f40*/  IADD3 R11, PT, PT, R13, 0x1, RZ ;  /* 0x000000010d0b7810 */ /* 0x000fc40007ffe0ff */
[----:B------:R-:W-:Y:S02]  /*0f50*/  @!P1 IADD3 R11, PT, PT, R13, RZ, RZ ;  /* 0x000000ff0d0b9210 */ /* 0x000fe40007ffe0ff */
[----:B------:R-:W-:Y:S02]  /*0f60*/  ISETP.GT.AND P1, PT, R12, UR35, PT ;  /* 0x000000230c007c0c */ /* 0x000fe4000bf24270 */
[----:B------:R-:W4:Y:S01]  /*0f70*/  LDS R12, [R4+0x4c] ;  /* 0x00004c00040c7984 */ /* 0x000f220000000800 */
[----:B0-----:R-:W-:Y:S01]  /*0f80*/  IADD3 R3, PT, PT, R3, -R8, RZ ;  /* 0x8000000803037210 */ /* 0x001fe20007ffe0ff */
[----:B------:R-:W-:Y:S02]  /*0f90*/  VIADD R13, R11, 0x1 ;  /* 0x000000010b0d7836 */ /* 0x000fe40000000000 */
[----:B------:R-:W-:Y:S01]  /*0fa0*/  @!P0 IMAD.MOV R13, RZ, RZ, R11 ;  /* 0x000000ffff0d8224 */ /* 0x000fe200078e020b */
[----:B------:R-:W-:Y:S02]  /*0fb0*/  ISETP.GT.AND P0, PT, R3, UR35, PT ;  /* 0x0000002303007c0c */ /* 0x000fe4000bf04270 */
[----:B------:R-:W0:Y:S01]  /*0fc0*/  LDS R3, [R4+0x50] ;  /* 0x0000500004037984 */ /* 0x000e220000000800 */
[----:B-----5:R-:W-:Y:S01]  /*0fd0*/  IMAD.IADD R9, R9, 0x1, -R6 ;  /* 0x0000000109097824 */ /* 0x020fe200078e0a06 */
[----:B------:R-:W-:-:S02]  /*0fe0*/  IADD3 R11, PT, PT, R13, 0x1, RZ ;  /* 0x000000010d0b7810 */ /* 0x000fc40007ffe0ff */
        /* <DEDUP_REMOVED lines=16> */
[----:B------:R-:W-:Y:S02]  /*10f0*/  ISETP.GT.AND P0, PT, R5, UR35, PT ;  /* 0x0000002305007c0c */ /* 0x000fe4000bf04270 */
[----:B------:R-:W3:Y:S01]  /*1100*/  LDS R5, [R4+0x60] ;  /* 0x0000600004057984 */ /* 0x000ee20000000800 */
[----:B----4-:R-:W-:Y:S01]  /*1110*/  IMAD.IADD R7, R7, 0x1, -R12 ;  /* 0x0000000107077824 */ /* 0x010fe200078e0a0c */
        /* <DEDUP_REMOVED lines=27> */
[----:B------:R-:W-:Y:S01]  /*12d0*/  BAR.SYNC.DEFER_BLOCKING 0x0 ;  /* 0x0000000000007b1d */ /* 0x000fe20000010000 */
[----:B------:R-:W-:Y:S01]  /*12e0*/  ISETP.GT.AND P0, PT, R8, UR35, PT ;  /* 0x0000002308007c0c */ /* 0x000fe2000bf04270 */
[----:B----4-:R-:W-:-:S02]  /*12f0*/  IMAD.IADD R6, R6, 0x1, -R7 ;  /* 0x0000000106067824 */ /* 0x010fc400078e0a07 */
[C---:B------:R-:W-:Y:S02]  /*1300*/  IADD3 R8, PT, PT, R13.reuse, 0x1, RZ ;  /* 0x000000010d087810 */ /* 0x040fe40007ffe0ff */
[----:B------:R-:W-:Y:S02]  /*1310*/  @!P1 IADD3 R8, PT, PT, R13, RZ, RZ ;  /* 0x000000ff0d089210 */ /* 0x000fe40007ffe0ff */
[----:B------:R-:W-:Y:S02]  /*1320*/  ISETP.GT.AND P1, PT, R6, UR35, PT ;  /* 0x0000002306007c0c */ /* 0x000fe4000bf24270 */
[----:B0-----:R-:W-:Y:S01]  /*1330*/  IADD3 R5, PT, PT, R5, -R10, RZ ;  /* 0x8000000a05057210 */ /* 0x001fe20007ffe0ff */
[----:B------:R-:W-:-:S03]  /*1340*/  VIADD R6, R8, 0x1 ;  /* 0x0000000108067836 */ /* 0x000fc60000000000 */
[----:B------:R-:W-:Y:S01]  /*1350*/  @!P0 IMAD.MOV R6, RZ, RZ, R8 ;  /* 0x000000ffff068224 */ /* 0x000fe200078e0208 */
[----:B------:R-:W-:Y:S01]  /*1360*/  ISETP.GT.AND P0, PT, R5, UR35, PT ;  /* 0x0000002305007c0c */ /* 0x000fe2000bf04270 */
[----:B-----5:R-:W-:-:S03]  /*1370*/  IMAD.IADD R7, R7, 0x1, -R12 ;  /* 0x0000000107077824 */ /* 0x020fc600078e0a0c */
[C---:B------:R-:W-:Y:S02]  /*1380*/  IADD3 R5, PT, PT, R6.reuse, 0x1, RZ ;  /* 0x0000000106057810 */ /* 0x040fe40007ffe0ff */
[----:B------:R-:W-:Y:S02]  /*1390*/  @!P1 IADD3 R5, PT, PT, R6, RZ, RZ ;  /* 0x000000ff06059210 */ /* 0x000fe40007ffe0ff */
[----:B------:R-:W-:Y:S02]  /*13a0*/  ISETP.GT.AND P1, PT, R7, UR35, PT ;  /* 0x0000002307007c0c */ /* 0x000fe4000bf24270 */
[----:B-1----:R-:W-:Y:S01]  /*13b0*/  IADD3 R10, PT, PT, R10, -R3, RZ ;  /* 0x800000030a0a7210 */ /* 0x002fe20007ffe0ff */
[----:B------:R-:W-:Y:S02]  /*13c0*/  VIADD R6, R5, 0x1 ;  /* 0x0000000105067836 */ /* 0x000fe40000000000 */
[----:B------:R-:W-:Y:S01]  /*13d0*/  @!P0 IMAD.MOV R6, RZ, RZ, R5 ;  /* 0x000000ffff068224 */ /* 0x000fe200078e0205 */
[----:B------:R-:W-:Y:S01]  /*13e0*/  ISETP.GT.AND P0, PT, R10, UR35, PT ;  /* 0x000000230a007c0c */ /* 0x000fe2000bf04270 */
[----:B--2---:R-:W-:-:S03]  /*13f0*/  IMAD.IADD R12, R12, 0x1, -R9 ;  /* 0x000000010c0c7824 */ /* 0x004fc600078e0a09 */
[----:B------:R-:W-:-:S03]  /*1400*/  IADD3 R4, PT, PT, R6, 0x1, RZ ;  /* 0x0000000106047810 */ /* 0x000fc60007ffe0ff */
[----:B------:R-:W-:Y:S02]  /*1410*/  @!P1 IADD3 R4, PT, PT, R6, RZ, RZ ;  /* 0x000000ff06049210 */ /* 0x000fe40007ffe0ff */
[----:B------:R-:W-:Y:S02]  /*1420*/  ISETP.GT.AND P1, PT, R12, UR35, PT ;  /* 0x000000230c007c0c */ /* 0x000fe4000bf24270 */
[----:B------:R-:W-:Y:S01]  /*1430*/  IADD3 R14, PT, PT, R3, -R14, RZ ;  /* 0x8000000e030e7210 */ /* 0x000fe20007ffe0ff */
[----:B------:R-:W-:Y:S02]  /*1440*/  VIADD R5, R4, 0x1 ;  /* 0x0000000104057836 */ /* 0x000fe40000000000 */
[----:B------:R-:W-:Y:S01]  /*1450*/  @!P0 IMAD.MOV R5, RZ, RZ, R4 ;  /* 0x000000ffff058224 */ /* 0x000fe200078e0204 */
[----:B------:R-:W-:Y:S01]  /*1460*/  ISETP.GT.AND P0, PT, R14, UR35, PT ;  /* 0x000000230e007c0c */ /* 0x000fe2000bf04270 */
[----:B------:R-:W-:Y:S01]  /*1470*/  IMAD.IADD R16, R9, 0x1, -R16 ;  /* 0x0000000109107824 */ /* 0x000fe200078e0a10 */
[----:B------:R-:W-:-:S02]  /*1480*/  UIADD3 UR5, UPT, UPT, UR5, 0x1, URZ ;  /* 0x0000000105057890 */ /* 0x000fc4000fffe0ff */
[----:B------:R-:W-:-:S03]  /*1490*/  IADD3 R3, PT, PT, R5, 0x1, RZ ;  /* 0x0000000105037810 */ /* 0x000fc60007ffe0ff */
[----:B------:R-:W-:Y:S02]  /*14a0*/  @!P1 IADD3 R3, PT, PT, R5, RZ, RZ ;  /* 0x000000ff05039210 */ /* 0x000fe40007ffe0ff */
[----:B------:R-:W-:Y:S01]  /*14b0*/  ISETP.GT.AND P1, PT, R16, UR35, PT ;  /* 0x0000002310007c0c */ /* 0x000fe2000bf24270 */
[----:B------:R-:W-:Y:S02]  /*14c0*/  UISETP.NE.AND UP0, UPT, UR5, URZ, UPT ;  /* 0x000000ff0500728c */ /* 0x000fe4000bf05270 */
[C---:B------:R-:W-:Y:S01]  /*14d0*/  VIADD R4, R3.reuse, 0x1 ;  /* 0x0000000103047836 */ /* 0x040fe20000000000 */
[----:B------:R-:W-:Y:S02]  /*14e0*/  @!P0 IADD3 R4, PT, PT, R3, RZ, RZ ;  /* 0x000000ff03048210 */ /* 0x000fe40007ffe0ff */
[----:B------:R-:W-:Y:S02]  /*14f0*/  IADD3 R2, PT, PT, R2, 0x1e, RZ ;  /* 0x0000001e02027810 */ /* 0x000fe40007ffe0ff */
[----:B------:R-:W-:-:S05]  /*1500*/  IADD3 R3, PT, PT, R4, 0x1, RZ ;  /* 0x0000000104037810 */ /* 0x000fca0007ffe0ff */
[----:B------:R-:W-:Y:S01]  /*1510*/  @!P1 IMAD.MOV R3, RZ, RZ, R4 ;  /* 0x000000ffff039224 */ /* 0x000fe200078e0204 */
[----:B------:R-:W-:Y:S06]  /*1520*/  BRA.U UP0, `(.L_x_1) ;  /* 0xffffffed00387547 */ /* 0x000fec000b83ffff */
.L_x_0:
[----:B--2---:R-:W-:-:S05]  /*1530*/  IADD3 R5, PT, PT, R0, UR6, RZ ;  /* 0x0000000600057c10 */ /* 0x004fca000fffe0ff */
[----:B----4-:R-:W-:-:S05]  /*1540*/  IMAD.WIDE.U32 R18, R5, 0x4, R18 ;  /* 0x0000000405127825 */ /* 0x010fca00078e0012 */
[----:B------:R-:W-:Y:S01]  /*1550*/  STG.E desc[UR8][R18.64], R3 ;  /* 0x0000000312007986 */ /* 0x000fe2000c101908 */
[----:B------:R-:W-:Y:S05]  /*1560*/  EXIT ;  /* 0x000000000000794d */ /* 0x000fea0003800000 */
.L_x_2:
[----:B------:R-:W-:-:S00]  /*1570*/  BRA `(.L_x_2) ;  /* 0xfffffffc00fc7947 */ /* 0x000fc0000383ffff */
[----:B------:R-:W-:-:S00]  /*1580*/  NOP ;  /* 0x0000000000007918 */ /* 0x000fc00000000000 */
[----:B------:R-:W-:-:S00]  /*1590*/  NOP ;  /* 0x0000000000007918 */ /* 0x000fc00000000000 */
[----:B------:R-:W-:-:S00]  /*15a0*/  NOP ;  /* 0x0000000000007918 */ /* 0x000fc00000000000 */
[----:B------:R-:W-:-:S00]  /*15b0*/  NOP ;  /* 0x0000000000007918 */ /* 0x000fc00000000000 */
[----:B------:R-:W-:-:S00]  /*15c0*/  NOP ;  /* 0x0000000000007918 */ /* 0x000fc00000000000 */
[----:B------:R-:W-:-:S00]  /*15d0*/  NOP ;  /* 0x0000000000007918 */ /* 0x000fc00000000000 */
[----:B------:R-:W-:-:S00]  /*15e0*/  NOP ;  /* 0x0000000000007918 */ /* 0x000fc00000000000 */
[----:B------:R-:W-:-:S00]  /*15f0*/  NOP ;  /* 0x0000000000007918 */ /* 0x000fc00000000000 */
.L_x_9:


//--------------------- .text._Z9calculatePiS_iiii --------------------------
	.section	.text._Z9calculatePiS_iiii,"ax",@progbits
	.align	128
        .global         _Z9calculatePiS_iiii
        .type           _Z9calculatePiS_iiii,@function
        .size           _Z9calculatePiS_iiii,(.L_x_10 - _Z9calculatePiS_iiii)
        .other          _Z9calculatePiS_iiii,@"STO_CUDA_ENTRY STV_DEFAULT"
_Z9calculatePiS_iiii:
.text._Z9calculatePiS_iiii:
[----:B------:R-:W-:Y:S01]  /*0000*/  LDC R1, c[0x0][0x37c] ;  /* 0x0000df00ff017b82 */ /* 0x000fe20000000800 */
[----:B------:R-:W0:Y:S01]  /*0010*/  S2R R2, SR_TID.X ;  /* 0x0000000000027919 */ /* 0x000e220000002100 */
[----:B------:R-:W1:Y:S06]  /*0020*/  LDCU UR9, c[0x0][0x398] ;  /* 0x00007300ff0977ac */ /* 0x000e6c0008000800 */
[----:B------:R-:W0:Y:S01]  /*0030*/  S2UR UR4, SR_CTAID.X ;  /* 0x00000000000479c3 */ /* 0x000e220000002500 */
[----:B------:R-:W-:Y:S01]  /*0040*/  IMAD.MOV.U32 R0, RZ, RZ, RZ ;  /* 0x000000ffff007224 */ /* 0x000fe200078e00ff */
[----:B------:R-:W2:Y:S06]  /*0050*/  LDCU.64 UR14, c[0x0][0x358] ;  /* 0x00006b00ff0e77ac */ /* 0x000eac0008000a00 */
[----:B------:R-:W0:Y:S01]  /*0060*/  LDC R3, c[0x0][0x360] ;  /* 0x0000d800ff037b82 */ /* 0x000e220000000800 */
[----:B-1----:R-:W-:Y:S01]  /*0070*/  UISETP.GE.AND UP0, UPT, UR9, 0x3, UPT ;  /* 0x000000030900788c */ /* 0x002fe2000bf06270 */
[----:B0-----:R-:W-:-:S08]  /*0080*/  IMAD R2, R3, UR4, R2 ;  /* 0x0000000403027c24 */ /* 0x001fd0000f8e0202 */
[----:B--2---:R-:W-:Y:S05]  /*0090*/  BRA.U !UP0, `(.L_x_3) ;  /* 0x0000000908507547 */ /* 0x004fea000b800000 */
[----:B------:R-:W-:Y:S02]  /*00a0*/  UIADD3 UR4, UPT, UPT, UR9, -0x3, URZ ;  /* 0xfffffffd09047890 */ /* 0x000fe4000fffe0ff */
[----:B------:R-:W-:Y:S01]  /*00b0*/  IMAD R3, R2, UR9, RZ ;  /* 0x0000000902037c24 */ /* 0x000fe2000f8e02ff */
[----:B------:R-:W-:Y:S01]  /*00c0*/  UIADD3 UR5, UPT, UPT, UR9, -0x2, URZ ;  /* 0xfffffffe09057890 */ /* 0x000fe2000fffe0ff */
[----:B------:R-:W-:Y:S01]  /*00d0*/  IMAD.MOV.U32 R0, RZ, RZ, RZ ;  /* 0x000000ffff007224 */ /* 0x000fe200078e00ff */
[----:B------:R-:W-:Y:S02]  /*00e0*/  UISETP.GE.U32.AND UP0, UPT, UR4, 0x7, UPT ;  /* 0x000000070400788c */ /* 0x000fe4000bf06070 */
[----:B------:R-:W-:Y:S01]  /*00f0*/  ULOP3.LUT UR12, UR5, 0x7, URZ, 0xc0, !UPT ;  /* 0x00000007050c7892 */ /* 0x000fe2000f8ec0ff */
[----:B------:R-:W-:-:S06]  /*0100*/  UMOV UR4, 0x1 ;  /* 0x0000000100047882 */ /* 0x000fcc0000000000 */
[----:B------:R-:W-:Y:S05]  /*0110*/  BRA.U !UP0, `(.L_x_4) ;  /* 0x0000000108f07547 */ /* 0x000fea000b800000 */
[----:B------:R-:W0:Y:S01]  /*0120*/  LDCU.64 UR10, c[0x0][0x380] ;  /* 0x00007000ff0a77ac */ /* 0x000e220008000a00 */
[----:B------:R-:W-:Y:S01]  /*0130*/  IADD3 R4, PT, PT, R3, 0x1, RZ ;  /* 0x0000000103047810 */ /* 0x000fe20007ffe0ff */
[----:B------:R-:W-:Y:S01]  /*0140*/  IMAD.MOV.U32 R0, RZ, RZ, RZ ;  /* 0x000000ffff007224 */ /* 0x000fe200078e00ff */
[----:B------:R-:W-:Y:S01]  /*0150*/  ULOP3.LUT UR4, UR5, 0xfffffff8, URZ, 0xc0, !UPT ;  /* 0xfffffff805047892 */ /* 0x000fe2000f8ec0ff */
[----:B------:R-:W1:Y:S03]  /*0160*/  LDCU UR13, c[0x0][0x39c] ;  /* 0x00007380ff0d77ac */ /* 0x000e660008000800 */
[----:B------:R-:W-:-:S03]  /*0170*/  UIADD3 UR6, UPT, UPT, -UR4, URZ, URZ ;  /* 0x000000ff04067290 */ /* 0x000fc6000fffe1ff */
[----:B------:R-:W-:Y:S01]  /*0180*/  UMOV UR4, URZ ;  /* 0x000000ff00047c82 */ /* 0x000fe20008000000 */
[----:B0-----:R-:W-:-:S04]  /*0190*/  UIADD3 UR7, UP0, UPT, UR10, 0x10, URZ ;  /* 0x000000100a077890 */ /* 0x001fc8000ff1e0ff */
[----:B-1----:R-:W-:-:S12]  /*01a0*/  UIADD3.X UR8, UPT, UPT, URZ, UR11, URZ, UP0, !UPT ;  /* 0x0000000bff087290 */ /* 0x002fd800087fe4ff */
.L_x_5:
[----:B------:R-:W-:Y:S01]  /*01b0*/  MOV R7, UR8 ;  /* 0x0000000800077c02 */ /* 0x000fe20008000f00 */
[----:B------:R-:W-:-:S04]  /*01c0*/  IMAD.U32 R6, RZ, RZ, UR7 ;  /* 0x00000007ff067e24 */ /* 0x000fc8000f8e00ff */
[----:B------:R-:W-:-:S05]  /*01d0*/  IMAD.WIDE R6, R4, 0x4, R6 ;  /* 0x0000000404067825 */ /* 0x000fca00078e0206 */
[----:B------:R-:W2:Y:S04]  /*01e0*/  LDG.E R5, desc[UR14][R6.64+-0x14] ;  /* 0xffffec0e06057981 */ /* 0x000ea8000c1e1900 */
[----:B------:R-:W2:Y:S04]  /*01f0*/  LDG.E R8, desc[UR14][R6.64+-0xc] ;  /* 0xfffff40e06087981 */ /* 0x000ea8000c1e1900 */
[----:B------:R-:W3:Y:S04]  /*0200*/  LDG.E R9, desc[UR14][R6.64+-0x10] ;  /* 0xfffff00e06097981 */ /* 0x000ee8000c1e1900 */
[----:B------:R-:W3:Y:S04]  /*0210*/  LDG.E R10, desc[UR14][R6.64+-0x8] ;  /* 0xfffff80e060a7981 */ /* 0x000ee8000c1e1900 */
[----:B------:R-:W4:Y:S04]  /*0220*/  LDG.E R11, desc[UR14][R6.64+-0x4] ;  /* 0xfffffc0e060b7981 */ /* 0x000f28000c1e1900 */
[----:B------:R-:W5:Y:S04]  /*0230*/  LDG.E R13, desc[UR14][R6.64] ;  /* 0x0000000e060d7981 */ /* 0x000f68000c1e1900 */
[----:B------:R-:W5:Y:S04]  /*0240*/  LDG.E R12, desc[UR14][R6.64+0x4] ;  /* 0x0000040e060c7981 */ /* 0x000f68000c1e1900 */
[----:B------:R-:W5:Y:S04]  /*0250*/  LDG.E R14, desc[UR14][R6.64+0x8] ;  /* 0x0000080e060e7981 */ /* 0x000f68000c1e1900 */
[----:B------:R-:W5:Y:S04]  /*0260*/  LDG.E R15, desc[UR14][R6.64+0xc] ;  /* 0x00000c0e060f7981 */ /* 0x000f68000c1e1900 */
[----:B------:R-:W5:Y:S01]  /*0270*/  LDG.E R17, desc[UR14][R6.64+0x10] ;  /* 0x0000100e06117981 */ /* 0x000f62000c1e1900 */
[----:B------:R-:W-:Y:S01]  /*0280*/  UIADD3 UR6, UPT, UPT, UR6, 0x8, URZ ;  /* 0x0000000806067890 */ /* 0x000fe2000fffe0ff */
[----:B------:R-:W-:Y:S01]  /*0290*/  VIADD R4, R4, 0x8 ;  /* 0x0000000804047836 */ /* 0x000fe20000000000 */
[----:B------:R-:W-:-:S02]  /*02a0*/  UIADD3 UR4, UPT, UPT, UR4, 0x8, URZ ;  /* 0x0000000804047890 */ /* 0x000fc4000fffe0ff */
[----:B------:R-:W-:Y:S01]  /*02b0*/  UISETP.NE.AND UP0, UPT, UR6, URZ, UPT ;  /* 0x000000ff0600728c */ /* 0x000fe2000bf05270 */
[----:B--2---:R-:W-:-:S05]  /*02c0*/  IMAD.IADD R5, R5, 0x1, -R8 ;  /* 0x0000000105057824 */ /* 0x004fca00078e0a08 */
[----:B------:R-:W-:Y:S02]  /*02d0*/  ISETP.GT.AND P1, PT, R5, UR13, PT ;  /* 0x0000000d05007c0c */ /* 0x000fe4000bf24270 */
[----:B------:R-:W-:Y:S01]  /*02e0*/  IADD3 R5, PT, PT, R0, 0x1, RZ ;  /* 0x0000000100057810 */ /* 0x000fe20007ffe0ff */
[----:B---3--:R-:W-:Y:S02]  /*02f0*/  IMAD.IADD R9, R9, 0x1, -R10 ;  /* 0x0000000109097824 */ /* 0x008fe400078e0a0a */
[----:B----4-:R-:W-:-:S03]  /*0300*/  IMAD.IADD R8, R8, 0x1, -R11 ;  /* 0x0000000108087824 */ /* 0x010fc600078e0a0b */
[----:B------:R-:W-:Y:S01]  /*0310*/  ISETP.GT.AND P0, PT, R9, UR13, PT ;  /* 0x0000000d09007c0c */ /* 0x000fe2000bf04270 */
[----:B-----5:R-:W-:-:S04]  /*0320*/  IMAD.IADD R10, R10, 0x1, -R13 ;  /* 0x000000010a0a7824 */ /* 0x020fc800078e0a0d */
[----:B------:R-:W-:Y:S01]  /*0330*/  @!P1 IMAD.MOV R5, RZ, RZ, R0 ;  /* 0x000000ffff059224 */ /* 0x000fe200078e0200 */
[----:B------:R-:W-:Y:S01]  /*0340*/  ISETP.GT.AND P1, PT, R8, UR13, PT ;  /* 0x0000000d08007c0c */ /* 0x000fe2000bf24270 */
[----:B------:R-:W-:-:S03]  /*0350*/  IMAD.IADD R11, R11, 0x1, -R12 ;  /* 0x000000010b0b7824 */ /* 0x000fc600078e0a0c */
[----:B------:R-:W-:Y:S01]  /*0360*/  IADD3 R0, PT, PT, R5, 0x1, RZ ;  /* 0x0000000105007810 */ /* 0x000fe20007ffe0ff */
[----:B------:R-:W-:Y:S02]  /*0370*/  IMAD.IADD R13, R13, 0x1, -R14 ;  /* 0x000000010d0d7824 */ /* 0x000fe400078e0a0e */
[----:B------:R-:W-:Y:S01]  /*0380*/  @!P0 IMAD.MOV R0, RZ, RZ, R5 ;  /* 0x000000ffff008224 */ /* 0x000fe200078e0205 */
[----:B------:R-:W-:Y:S01]  /*0390*/  ISETP.GT.AND P0, PT, R10, UR13, PT ;  /* 0x0000000d0a007c0c */ /* 0x000fe2000bf04270 */
[----:B------:R-:W-:-:S03]  /*03a0*/  IMAD.IADD R15, R12, 0x1, -R15 ;  /* 0x000000010c0f7824 */ /* 0x000fc600078e0a0f */
[----:B------:R-:W-:Y:S01]  /*03b0*/  IADD3 R5, PT, PT, R0, 0x1, RZ ;  /* 0x0000000100057810 */ /* 0x000fe20007ffe0ff */
[----:B------:R-:W-:Y:S01]  /*03c0*/  @!P1 IMAD.MOV R5, RZ, RZ, R0 ;  /* 0x000000ffff059224 */ /* 0x000fe200078e0200 */
[----:B------:R-:W-:Y:S01]  /*03d0*/  ISETP.GT.AND P1, PT, R11, UR13, PT ;  /* 0x0000000d0b007c0c */ /* 0x000fe2000bf24270 */
[----:B------:R-:W-:-:S03]  /*03e0*/  IMAD.IADD R17, R14, 0x1, -R17 ;  /* 0x000000010e117824 */ /* 0x000fc600078e0a11 */
[----:B------:R-:W-:-:S03]  /*03f0*/  IADD3 R0, PT, PT, R5, 0x1, RZ ;  /* 0x0000000105007810 */ /* 0x000fc60007ffe0ff */
[----:B------:R-:W-:Y:S01]  /*0400*/  @!P0 IMAD.MOV R0, RZ, RZ, R5 ;  /* 0x000000ffff008224 */ /* 0x000fe200078e0205 */
[----:B------:R-:W-:-:S04]  /*0410*/  ISETP.GT.AND P0, PT, R13, UR13, PT ;  /* 0x0000000d0d007c0c */ /* 0x000fc8000bf04270 */
[----:B------:R-:W-:Y:S01]  /*0420*/  IADD3 R5, PT, PT, R0, 0x1, RZ ;  /* 0x0000000100057810 */ /* 0x000fe20007ffe0ff */
[----:B------:R-:W-:Y:S01]  /*0430*/  @!P1 IMAD.MOV R5, RZ, RZ, R0 ;  /* 0x000000ffff059224 */ /* 0x000fe200078e0200 */
[----:B------:R-:W-:-:S04]  /*0440*/  ISETP.GT.AND P1, PT, R15, UR13, PT ;  /* 0x0000000d0f007c0c */ /* 0x000fc8000bf24270 */
[----:B------:R-:W-:-:S03]  /*0450*/  IADD3 R0, PT, PT, R5, 0x1, RZ ;  /* 0x0000000105007810 */ /* 0x000fc60007ffe0ff */
[----:B------:R-:W-:Y:S01]  /*0460*/  @!P0 IMAD.MOV R0, RZ, RZ, R5 ;  /* 0x000000ffff008224 */ /* 0x000fe200078e0205 */
[----:B------:R-:W-:-:S04]  /*0470*/  ISETP.GT.AND P0, PT, R17, UR13, PT ;  /* 0x0000000d11007c0c */ /* 0x000fc8000bf04270 */
[----:B------:R-:W-:Y:S01]  /*0480*/  IADD3 R5, PT, PT, R0, 0x1, RZ ;  /* 0x0000000100057810 */ /* 0x000fe20007ffe0ff */
[----:B------:R-:W-:-:S04]  /*0490*/  @!P1 IMAD.MOV R5, RZ, RZ, R0 ;  /* 0x000000ffff059224 */ /* 0x000fc800078e0200 */
[----:B------:R-:W-:-:S04]  /*04a0*/  VIADD R0, R5, 0x1 ;  /* 0x0000000105007836 */ /* 0x000fc80000000000 */
[----:B------:R-:W-:Y:S01]  /*04b0*/  @!P0 IADD3 R0, PT, PT, R5, RZ, RZ ;  /* 0x000000ff05008210 */ /* 0x000fe20007ffe0ff */
[----:B------:R-:W-:Y:S06]  /*04c0*/  BRA.U UP0, `(.L_x_5) ;  /* 0xfffffffd00387547 */ /* 0x000fec000b83ffff */
[----:B------:R-:W-:-:S12]  /*04d0*/  UIADD3 UR4, UPT, UPT, UR4, 0x1, URZ ;  /* 0x0000000104047890 */ /* 0x000fd8000fffe0ff */
.L_x_4:
[----:B------:R-:W-:-:S09]  /*04e0*/  UISETP.NE.AND UP0, UPT, UR12, URZ, UPT ;  /* 0x000000ff0c00728c */ /* 0x000fd2000bf05270 */
[----:B------:R-:W-:Y:S05]  /*04f0*/  BRA.U !UP0, `(.L_x_3) ;  /* 0x0000000508387547 */ /* 0x000fea000b800000 */
[----:B------:R-:W-:Y:S02]  /*0500*/  UISETP.GE.U32.AND UP0, UPT, UR12, 0x4, UPT ;  /* 0x000000040c00788c */ /* 0x000fe4000bf06070 */
[----:B------:R-:W-:-:S04]  /*0510*/  ULOP3.LUT UR5, UR5, 0x3, URZ, 0xc0, !UPT ;  /* 0x0000000305057892 */ /* 0x000fc8000f8ec0ff */
[----:B------:R-:W-:-:S03]  /*0520*/  UISETP.NE.AND UP1, UPT, UR5, URZ, UPT ;  /* 0x000000ff0500728c */ /* 0x000fc6000bf25270 */
[----:B------:R-:W-:Y:S08]  /*0530*/  BRA.U !UP0, `(.L_x_6) ;  /* 0x0000000108887547 */ /* 0x000ff0000b800000 */
[----:B------:R-:W0:Y:S01]  /*0540*/  LDC.64 R4, c[0x0][0x380] ;  /* 0x0000e000ff047b82 */ /* 0x000e220000000a00 */
[----:B------:R-:W1:Y:S01]  /*0550*/  LDCU.64 UR10, c[0x0][0x380] ;  /* 0x00007000ff0a77ac */ /* 0x000e620008000a00 */
[C---:B------:R-:W-:Y:S01]  /*0560*/  VIADD R7, R3.reuse, UR4 ;  /* 0x0000000403077c36 */ /* 0x040fe20008000000 */
[----:B------:R-:W-:Y:S01]  /*0570*/  IADD3 R10, P0, PT, R3, UR4, RZ ;  /* 0x00000004030a7c10 */ /* 0x000fe2000ff1e0ff */
[----:B------:R-:W-:Y:S02]  /*0580*/  USHF.R.S32.HI UR6, URZ, 0x1f, UR4 ;  /* 0x0000001fff067899 */ /* 0x000fe40008011404 */
[----:B0-----:R-:W-:-:S04]  /*0590*/  IMAD.WIDE R4, R7, 0x4, R4 ;  /* 0x0000000407047825 */ /* 0x001fc800078e0204 */
[----:B------:R-:W-:-:S05]  /*05a0*/  LEA.HI.X.SX32 R7, R3, UR6, 0x1, P0 ;  /* 0x0000000603077c11 */ /* 0x000fca00080f0eff */
[----:B------:R-:W0:Y:S01]  /*05b0*/  LDCU UR6, c[0x0][0x39c] ;  /* 0x00007380ff0677ac */ /* 0x000e220008000800 */
[C---:B-1----:R-:W-:Y:S01]  /*05c0*/  LEA R6, P0, R10.reuse, UR10, 0x2 ;  /* 0x0000000a0a067c11 */ /* 0x042fe2000f8010ff */
[----:B------:R-:W2:Y:S03]  /*05d0*/  LDG.E R8, desc[UR14][R4.64+-0x4] ;  /* 0xfffffc0e04087981 */ /* 0x000ea6000c1e1900 */
[----:B------:R-:W-:Y:S01]  /*05e0*/  LEA.HI.X R7, R10, UR11, R7, 0x2, P0 ;  /* 0x0000000b0a077c11 */ /* 0x000fe200080f1407 */
[----:B------:R-:W2:Y:S04]  /*05f0*/  LDG.E R9, desc[UR14][R4.64+0x4] ;  /* 0x0000040e04097981 */ /* 0x000ea8000c1e1900 */
[----:B------:R-:W3:Y:S04]  /*0600*/  LDG.E R10, desc[UR14][R4.64] ;  /* 0x0000000e040a7981 */ /* 0x000ee8000c1e1900 */
[----:B------:R-:W3:Y:S04]  /*0610*/  LDG.E R11, desc[UR14][R6.64+0x8] ;  /* 0x0000080e060b7981 */ /* 0x000ee8000c1e1900 */
[----:B------:R-:W4:Y:S04]  /*0620*/  LDG.E R12, desc[UR14][R6.64+0x4] ;  /* 0x0000040e060c7981 */ /* 0x000f28000c1e1900 */
[----:B------:R-:W4:Y:S04]  /*0630*/  LDG.E R13, desc[UR14][R6.64+0xc] ;  /* 0x00000c0e060d7981 */ /* 0x000f28000c1e1900 */
[----:B------:R-:W5:Y:S01]  /*0640*/  LDG.E R14, desc[UR14][R6.64+0x10] ;  /* 0x0000100e060e7981 */ /* 0x000f62000c1e1900 */
[----:B------:R-:W-:Y:S01]  /*0650*/  UIADD3 UR4, UPT, UPT, UR4, 0x4, URZ ;  /* 0x0000000404047890 */ /* 0x000fe2000fffe0ff */
[----:B--2---:R-:W-:-:S04]  /*0660*/  IADD3 R8, PT, PT, R8, -R9, RZ ;  /* 0x8000000908087210 */ /* 0x004fc80007ffe0ff */
[----:B0-----:R-:W-:Y:S01]  /*0670*/  ISETP.GT.AND P1, PT, R8, UR6, PT ;  /* 0x0000000608007c0c */ /* 0x001fe2000bf24270 */
[----:B------:R-:W-:Y:S02]  /*0680*/  VIADD R8, R0, 0x1 ;  /* 0x0000000100087836 */ /* 0x000fe40000000000 */
[----:B---3--:R-:W-:-:S05]  /*0690*/  IMAD.IADD R10, R10, 0x1, -R11 ;  /* 0x000000010a0a7824 */ /* 0x008fca00078e0a0b */
[----:B------:R-:W-:Y:S02]  /*06a0*/  ISETP.GT.AND P0, PT, R10, UR6, PT ;  /* 0x000000060a007c0c */ /* 0x000fe4000bf04270 */
[----:B----4-:R-:W-:-:S03]  /*06b0*/  IADD3 R12, PT, PT, R12, -R13, RZ ;  /* 0x8000000d0c0c7210 */ /* 0x010fc60007ffe0ff */
[----:B------:R-:W-:Y:S01]  /*06c0*/  @!P1 IMAD.MOV R8, RZ, RZ, R0 ;  /* 0x000000ffff089224 */ /* 0x000fe200078e0200 */
[----:B------:R-:W-:-:S03]  /*06d0*/  ISETP.GT.AND P1, PT, R12, UR6, PT ;  /* 0x000000060c007c0c */ /* 0x000fc6000bf24270 */
[----:B------:R-:W-:Y:S01]  /*06e0*/  VIADD R0, R8, 0x1 ;  /* 0x0000000108007836 */ /* 0x000fe20000000000 */
[----:B-----5:R-:W-:-:S03]  /*06f0*/  IADD3 R14, PT, PT, R11, -R14, RZ ;  /* 0x8000000e0b0e7210 */ /* 0x020fc60007ffe0ff */
[----:B------:R-:W-:Y:S01]  /*0700*/  @!P0 IMAD.MOV R0, RZ, RZ, R8 ;  /* 0x000000ffff008224 */ /* 0x000fe200078e0208 */
[----:B------:R-:W-:-:S03]  /*0710*/  ISETP.GT.AND P0, PT, R14, UR6, PT ;  /* 0x000000060e007c0c */ /* 0x000fc6000bf04270 */
[C---:B------:R-:W-:Y:S02]  /*0720*/  VIADD R4, R0.reuse, 0x1 ;  /* 0x0000000100047836 */ /* 0x040fe40000000000 */
[----:B------:R-:W-:-:S05]  /*0730*/  @!P1 IADD3 R4, PT, PT, R0, RZ, RZ ;  /* 0x000000ff00049210 */ /* 0x000fca0007ffe0ff */
[----:B------:R-:W-:-:S03]  /*0740*/  VIADD R0, R4, 0x1 ;  /* 0x0000000104007836 */ /* 0x000fc60000000000 */
[----:B------:R-:W-:-:S07]  /*0750*/  @!P0 IADD3 R0, PT, PT, R4, RZ, RZ ;  /* 0x000000ff04008210 */ /* 0x000fce0007ffe0ff */
.L_x_6:
[----:B------:R-:W-:Y:S05]  /*0760*/  BRA.U !UP1, `(.L_x_3) ;  /* 0x00000001099c7547 */ /* 0x000fea000b800000 */
[----:B------:R-:W-:Y:S02]  /*0770*/  UISETP.NE.AND UP0, UPT, UR5, 0x1, UPT ;  /* 0x000000010500788c */ /* 0x000fe4000bf05270 */
[----:B------:R-:W-:-:S04]  /*0780*/  ULOP3.LUT UR6, UR9, 0x1, URZ, 0xc0, !UPT ;  /* 0x0000000109067892 */ /* 0x000fc8000f8ec0ff */
[----:B------:R-:W-:-:S03]  /*0790*/  UISETP.NE.U32.AND UP1, UPT, UR6, 0x1, UPT ;  /* 0x000000010600788c */ /* 0x000fc6000bf25070 */
        /* <DEDUP_REMOVED lines=12> */
[----:B------:R-:W2:Y:S05]  /*0860*/  LDG.E R9, desc[UR14][R4.64+0x4] ;  /* 0x0000040e04097981 */ /* 0x000eaa000c1e1900 */
[----:B------:R-:W3:Y:S04]  /*0870*/  LDG.E R7, desc[UR14][R6.64+0x8] ;  /* 0x0000080e06077981 */ /* 0x000ee8000c1e1900 */
[----:B------:R-:W3:Y:S01]  /*0880*/  LDG.E R10, desc[UR14][R4.64] ;  /* 0x0000000e040a7981 */ /* 0x000ee2000c1e1900 */
[----:B------:R-:W-:Y:S01]  /*0890*/  UIADD3 UR4, UPT, UPT, UR4, 0x2, URZ ;  /* 0x0000000204047890 */ /* 0x000fe2000fffe0ff */
[----:B--2---:R-:W-:-:S04]  /*08a0*/  IADD3 R8, PT, PT, R8, -R9, RZ ;  /* 0x8000000908087210 */ /* 0x004fc80007ffe0ff */
[----:B0-----:R-:W-:Y:S02]  /*08b0*/  ISETP.GT.AND P0, PT, R8, UR5, PT ;  /* 0x0000000508007c0c */ /* 0x001fe4000bf04270 */
[----:B------:R-:W-:Y:S01]  /*08c0*/  IADD3 R8, PT, PT, R0, 0x1, RZ ;  /* 0x0000000100087810 */ /* 0x000fe20007ffe0ff */
[----:B---3--:R-:W-:-:S05]  /*08d0*/  IMAD.IADD R10, R10, 0x1, -R7 ;  /* 0x000000010a0a7824 */ /* 0x008fca00078e0a07 */
[----:B------:R-:W-:-:S05]  /*08e0*/  ISETP.GT.AND P1, PT, R10, UR5, PT ;  /* 0x000000050a007c0c */ /* 0x000fca000bf24270 */
[----:B------:R-:W-:-:S05]  /*08f0*/  @!P0 IMAD.MOV R8, RZ, RZ, R0 ;  /* 0x000000ffff088224 */ /* 0x000fca00078e0200 */
[----:B------:R-:W-:-:S03]  /*0900*/  IADD3 R0, PT, PT, R8, 0x1, RZ ;  /* 0x0000000108007810 */ /* 0x000fc60007ffe0ff */
[----:B------:R-:W-:-:S07]  /*0910*/  @!P1 IMAD.MOV R0, RZ, RZ, R8 ;  /* 0x000000ffff009224 */ /* 0x000fce00078e0208 */
.L_x_7:
[----:B------:R-:W-:Y:S05]  /*0920*/  BRA.U UP1, `(.L_x_3) ;  /* 0x00000001012c7547 */ /* 0x000fea000b800000 */
[----:B------:R-:W0:Y:S01]  /*0930*/  LDC.64 R4, c[0x0][0x380] ;  /* 0x0000e000ff047b82 */ /* 0x000e220000000a00 */
[----:B------:R-:W-:Y:S01]  /*0940*/  IADD3 R3, PT, PT, R3, UR4, RZ ;  /* 0x0000000403037c10 */ /* 0x000fe2000fffe0ff */
[----:B------:R-:W1:Y:S04]  /*0950*/  LDCU UR4, c[0x0][0x39c] ;  /* 0x00007380ff0477ac */ /* 0x000e680008000800 */
[----:B0-----:R-:W-:-:S05]  /*0960*/  IMAD.WIDE R4, R3, 0x4, R4 ;  /* 0x0000000403047825 */ /* 0x001fca00078e0204 */
[----:B------:R-:W2:Y:S04]  /*0970*/  LDG.E R3, desc[UR14][R4.64+-0x4] ;  /* 0xfffffc0e04037981 */ /* 0x000ea8000c1e1900 */
[----:B------:R-:W2:Y:S02]  /*0980*/  LDG.E R6, desc[UR14][R4.64+0x4] ;  /* 0x0000040e04067981 */ /* 0x000ea4000c1e1900 */
[----:B--2---:R-:W-:-:S05]  /*0990*/  IMAD.IADD R3, R3, 0x1, -R6 ;  /* 0x0000000103037824 */ /* 0x004fca00078e0a06 */
[----:B-1----:R-:W-:Y:S02]  /*09a0*/  ISETP.GT.AND P0, PT, R3, UR4, PT ;  /* 0x0000000403007c0c */ /* 0x002fe4000bf04270 */
[----:B------:R-:W-:-:S11]  /*09b0*/  IADD3 R3, PT, PT, R0, 0x1, RZ ;  /* 0x0000000100037810 */ /* 0x000fd60007ffe0ff */
[----:B------:R-:W-:-:S05]  /*09c0*/  @!P0 IMAD.MOV R3, RZ, RZ, R0 ;  /* 0x000000ffff038224 */ /* 0x000fca00078e0200 */
[----:B------:R-:W-:-:S07]  /*09d0*/  MOV R0, R3 ;  /* 0x0000000300007202 */ /* 0x000fce0000000f00 */
.L_x_3:
[----:B------:R-:W0:Y:S02]  /*09e0*/  LDC.64 R4, c[0x0][0x388] ;  /* 0x0000e200ff047b82 */ /* 0x000e240000000a00 */
[----:B0-----:R-:W-:-:S05]  /*09f0*/  IMAD.WIDE R2, R2, 0x4, R4 ;  /* 0x0000000402027825 */ /* 0x001fca00078e0204 */
[----:B------:R-:W-:Y:S01]  /*0a00*/  STG.E desc[UR14][R2.64], R0 ;  /* 0x0000000002007986 */ /* 0x000fe2000c10190e */
[----:B------:R-:W-:Y:S05]  /*0a10*/  EXIT ;  /* 0x000000000000794d */ /* 0x000fea0003800000 */
.L_x_8:
        /* <DEDUP_REMOVED lines=14> */
.L_x_10:


//--------------------- .nv.shared._Z15goodCalculationPiS_iiii --------------------------
	.section	.nv.shared._Z15goodCalculationPiS_iiii,"aw",@nobits
	.sectionflags	@""
	.align	4
.nv.shared._Z15goodCalculationPiS_iiii:
	.zero		34816


//--------------------- .nv.shared.reserved.0     --------------------------
	.section	.nv.shared.reserved.0,"aw",@nobits
	.weak		__nv_reservedSMEM_offset_0_alias
	.size		__nv_reservedSMEM_offset_0_alias, 0, 64
	.other		__nv_reservedSMEM_offset_0_alias,@"STO_CUDA_RESERVED_SHARED STV_DEFAULT"
__nv_reservedSMEM_offset_0_alias:
	.zero		0
	.zero		64


//--------------------- .nv.constant0._Z15goodCalculationPiS_iiii --------------------------
	.section	.nv.constant0._Z15goodCalculationPiS_iiii,"a",@progbits
	.sectionflags	@""
	.align	4
.nv.constant0._Z15goodCalculationPiS_iiii:
	.zero		928


//--------------------- .nv.constant0._Z9calculatePiS_iiii --------------------------
	.section	.nv.constant0._Z9calculatePiS_iiii,"a",@progbits
	.sectionflags	@""
	.align	4
.nv.constant0._Z9calculatePiS_iiii:
	.zero		928


//--------------------- SYMBOLS --------------------------

	.type		.nv.reservedSmem.offset0,@object
	.size		.nv.reservedSmem.offset0,0x4
	.type		.nv.reservedSmem.cap,@object
	.size		.nv.reservedSmem.cap,0x4
